//
// Generated by NVIDIA NVVM Compiler
//
// Compiler Build ID: CL-36424714
// Cuda compilation tools, release 13.0, V13.0.88
// Based on NVVM 20.0.0
//

.version 9.0
.target sm_100
.address_size 64

	// .globl	_ZN3cub18CUB_300001_SM_10006detail11EmptyKernelIvEEvv
.global .align 1 .b8 _ZN34_INTERNAL_43f54e24_4_k_cu_0da159924cuda3std3__45__cpo5beginE[1];
.global .align 1 .b8 _ZN34_INTERNAL_43f54e24_4_k_cu_0da159924cuda3std3__45__cpo3endE[1];
.global .align 1 .b8 _ZN34_INTERNAL_43f54e24_4_k_cu_0da159924cuda3std3__45__cpo6cbeginE[1];
.global .align 1 .b8 _ZN34_INTERNAL_43f54e24_4_k_cu_0da159924cuda3std3__45__cpo4cendE[1];
.global .align 1 .b8 _ZN34_INTERNAL_43f54e24_4_k_cu_0da159924cuda3std3__45__cpo6rbeginE[1];
.global .align 1 .b8 _ZN34_INTERNAL_43f54e24_4_k_cu_0da159924cuda3std3__45__cpo4rendE[1];
.global .align 1 .b8 _ZN34_INTERNAL_43f54e24_4_k_cu_0da159924cuda3std3__45__cpo7crbeginE[1];
.global .align 1 .b8 _ZN34_INTERNAL_43f54e24_4_k_cu_0da159924cuda3std3__45__cpo5crendE[1];
.global .align 1 .b8 _ZN34_INTERNAL_43f54e24_4_k_cu_0da159924cuda3std3__436_GLOBAL__N__43f54e24_4_k_cu_0da159926ignoreE[1];
.global .align 1 .b8 _ZN34_INTERNAL_43f54e24_4_k_cu_0da159924cuda3std3__419piecewise_constructE[1];
.global .align 1 .b8 _ZN34_INTERNAL_43f54e24_4_k_cu_0da159924cuda3std3__48in_placeE[1];
.global .align 1 .b8 _ZN34_INTERNAL_43f54e24_4_k_cu_0da159924cuda3std3__420unreachable_sentinelE[1];
.global .align 1 .b8 _ZN34_INTERNAL_43f54e24_4_k_cu_0da159924cuda3std3__47nulloptE[1];
.global .align 1 .b8 _ZN34_INTERNAL_43f54e24_4_k_cu_0da159924cuda3std3__48unexpectE[1];
.global .align 1 .b8 _ZN34_INTERNAL_43f54e24_4_k_cu_0da159924cuda3std6ranges3__45__cpo4swapE[1];
.global .align 1 .b8 _ZN34_INTERNAL_43f54e24_4_k_cu_0da159924cuda3std6ranges3__45__cpo9iter_moveE[1];
.global .align 1 .b8 _ZN34_INTERNAL_43f54e24_4_k_cu_0da159924cuda3std6ranges3__45__cpo5beginE[1];
.global .align 1 .b8 _ZN34_INTERNAL_43f54e24_4_k_cu_0da159924cuda3std6ranges3__45__cpo3endE[1];
.global .align 1 .b8 _ZN34_INTERNAL_43f54e24_4_k_cu_0da159924cuda3std6ranges3__45__cpo6cbeginE[1];
.global .align 1 .b8 _ZN34_INTERNAL_43f54e24_4_k_cu_0da159924cuda3std6ranges3__45__cpo4cendE[1];
.global .align 1 .b8 _ZN34_INTERNAL_43f54e24_4_k_cu_0da159924cuda3std6ranges3__45__cpo7advanceE[1];
.global .align 1 .b8 _ZN34_INTERNAL_43f54e24_4_k_cu_0da159924cuda3std6ranges3__45__cpo9iter_swapE[1];
.global .align 1 .b8 _ZN34_INTERNAL_43f54e24_4_k_cu_0da159924cuda3std6ranges3__45__cpo4nextE[1];
.global .align 1 .b8 _ZN34_INTERNAL_43f54e24_4_k_cu_0da159924cuda3std6ranges3__45__cpo4prevE[1];
.global .align 1 .b8 _ZN34_INTERNAL_43f54e24_4_k_cu_0da159924cuda3std6ranges3__45__cpo4dataE[1];
.global .align 1 .b8 _ZN34_INTERNAL_43f54e24_4_k_cu_0da159924cuda3std6ranges3__45__cpo5cdataE[1];
.global .align 1 .b8 _ZN34_INTERNAL_43f54e24_4_k_cu_0da159924cuda3std6ranges3__45__cpo4sizeE[1];
.global .align 1 .b8 _ZN34_INTERNAL_43f54e24_4_k_cu_0da159924cuda3std6ranges3__45__cpo5ssizeE[1];
.global .align 1 .b8 _ZN34_INTERNAL_43f54e24_4_k_cu_0da159924cuda3std6ranges3__45__cpo8distanceE[1];
.global .align 1 .b8 _ZN34_INTERNAL_43f54e24_4_k_cu_0da159926thrust24THRUST_300001_SM_1000_NS8cuda_cub3parE[1];
.global .align 1 .b8 _ZN34_INTERNAL_43f54e24_4_k_cu_0da159926thrust24THRUST_300001_SM_1000_NS8cuda_cub10par_nosyncE[1];
.global .align 1 .b8 _ZN34_INTERNAL_43f54e24_4_k_cu_0da159926thrust24THRUST_300001_SM_1000_NS6system6detail10sequential3seqE[1];
.global .align 1 .b8 _ZN34_INTERNAL_43f54e24_4_k_cu_0da159926thrust24THRUST_300001_SM_1000_NS6system3cpp3parE[1];
.global .align 1 .b8 _ZN34_INTERNAL_43f54e24_4_k_cu_0da159926thrust24THRUST_300001_SM_1000_NS12placeholders2_1E[1];
.global .align 1 .b8 _ZN34_INTERNAL_43f54e24_4_k_cu_0da159926thrust24THRUST_300001_SM_1000_NS12placeholders2_2E[1];
.global .align 1 .b8 _ZN34_INTERNAL_43f54e24_4_k_cu_0da159926thrust24THRUST_300001_SM_1000_NS12placeholders2_3E[1];
.global .align 1 .b8 _ZN34_INTERNAL_43f54e24_4_k_cu_0da159926thrust24THRUST_300001_SM_1000_NS12placeholders2_4E[1];
.global .align 1 .b8 _ZN34_INTERNAL_43f54e24_4_k_cu_0da159926thrust24THRUST_300001_SM_1000_NS12placeholders2_5E[1];
.global .align 1 .b8 _ZN34_INTERNAL_43f54e24_4_k_cu_0da159926thrust24THRUST_300001_SM_1000_NS12placeholders2_6E[1];
.global .align 1 .b8 _ZN34_INTERNAL_43f54e24_4_k_cu_0da159926thrust24THRUST_300001_SM_1000_NS12placeholders2_7E[1];
.global .align 1 .b8 _ZN34_INTERNAL_43f54e24_4_k_cu_0da159926thrust24THRUST_300001_SM_1000_NS12placeholders2_8E[1];
.global .align 1 .b8 _ZN34_INTERNAL_43f54e24_4_k_cu_0da159926thrust24THRUST_300001_SM_1000_NS12placeholders2_9E[1];
.global .align 1 .b8 _ZN34_INTERNAL_43f54e24_4_k_cu_0da159926thrust24THRUST_300001_SM_1000_NS12placeholders3_10E[1];
.global .align 1 .b8 _ZN34_INTERNAL_43f54e24_4_k_cu_0da159926thrust24THRUST_300001_SM_1000_NS3seqE[1];
.global .align 1 .b8 _ZN34_INTERNAL_43f54e24_4_k_cu_0da159926thrust24THRUST_300001_SM_1000_NS6deviceE[1];

.visible .entry _ZN3cub18CUB_300001_SM_10006detail11EmptyKernelIvEEvv()
{


	ret;

}
	// .globl	_ZN3cub18CUB_300001_SM_10006detail8for_each13static_kernelINS2_12policy_hub_t12policy_500_tEmN6thrust24THRUST_300001_SM_1000_NS8cuda_cub20__uninitialized_fill7functorINS7_10device_ptrIiEEiEEEEvT0_T1_
.visible .entry _ZN3cub18CUB_300001_SM_10006detail8for_each13static_kernelINS2_12policy_hub_t12policy_500_tEmN6thrust24THRUST_300001_SM_1000_NS8cuda_cub20__uninitialized_fill7functorINS7_10device_ptrIiEEiEEEEvT0_T1_(
	.param .u64 _ZN3cub18CUB_300001_SM_10006detail8for_each13static_kernelINS2_12policy_hub_t12policy_500_tEmN6thrust24THRUST_300001_SM_1000_NS8cuda_cub20__uninitialized_fill7functorINS7_10device_ptrIiEEiEEEEvT0_T1__param_0,
	.param .align 8 .b8 _ZN3cub18CUB_300001_SM_10006detail8for_each13static_kernelINS2_12policy_hub_t12policy_500_tEmN6thrust24THRUST_300001_SM_1000_NS8cuda_cub20__uninitialized_fill7functorINS7_10device_ptrIiEEiEEEEvT0_T1__param_1[16]
)
.maxntid 256
{
	.reg .pred 	%p<4>;
	.reg .b16 	%rs<5>;
	.reg .b32 	%r<12>;
	.reg .b64 	%rd<16>;

	ld.param.u32 	%r3, [_ZN3cub18CUB_300001_SM_10006detail8for_each13static_kernelINS2_12policy_hub_t12policy_500_tEmN6thrust24THRUST_300001_SM_1000_NS8cuda_cub20__uninitialized_fill7functorINS7_10device_ptrIiEEiEEEEvT0_T1__param_1+8];
	ld.param.u64 	%rd4, [_ZN3cub18CUB_300001_SM_10006detail8for_each13static_kernelINS2_12policy_hub_t12policy_500_tEmN6thrust24THRUST_300001_SM_1000_NS8cuda_cub20__uninitialized_fill7functorINS7_10device_ptrIiEEiEEEEvT0_T1__param_1];
	ld.param.u64 	%rd5, [_ZN3cub18CUB_300001_SM_10006detail8for_each13static_kernelINS2_12policy_hub_t12policy_500_tEmN6thrust24THRUST_300001_SM_1000_NS8cuda_cub20__uninitialized_fill7functorINS7_10device_ptrIiEEiEEEEvT0_T1__param_0];
	mov.u32 	%r9, %ctaid.x;
	mul.wide.u32 	%rd1, %r9, 512;
	sub.s64 	%rd2, %rd5, %rd1;
	setp.lt.u64 	%p1, %rd2, 512;
	@%p1 bra 	$L__BB1_2;
	mov.u32 	%r11, %tid.x;
	cvta.to.global.u64 	%rd11, %rd4;
	cvt.u64.u32 	%rd12, %r11;
	add.s64 	%rd13, %rd1, %rd12;
	shl.b64 	%rd14, %rd13, 2;
	add.s64 	%rd15, %rd11, %rd14;
	st.global.u32 	[%rd15], %r3;
	st.global.u32 	[%rd15+1024], %r3;
	bra.uni 	$L__BB1_6;
$L__BB1_2:
	cvta.to.global.u64 	%rd6, %rd4;
	mov.u32 	%r2, %tid.x;
	cvt.u64.u32 	%rd7, %r2;
	setp.le.u64 	%p2, %rd2, %rd7;
	add.s64 	%rd8, %rd1, %rd7;
	shl.b64 	%rd9, %rd8, 2;
	add.s64 	%rd3, %rd6, %rd9;
	@%p2 bra 	$L__BB1_4;
	st.global.u32 	[%rd3], %r3;
$L__BB1_4:
	add.s32 	%r10, %r2, 256;
	cvt.u64.u32 	%rd10, %r10;
	setp.le.u64 	%p3, %rd2, %rd10;
	@%p3 bra 	$L__BB1_6;
	st.global.u32 	[%rd3+1024], %r3;
$L__BB1_6:
	ret;

}
	// .globl	_ZN3cub18CUB_300001_SM_10006detail8for_each13static_kernelINS2_12policy_hub_t12policy_500_tElN6thrust24THRUST_300001_SM_1000_NS8cuda_cub11__transform17unary_transform_fINS7_20permutation_iteratorINS7_6detail15normal_iteratorINS7_10device_ptrIiEEEESG_EESG_SG_N4cuda3std3__410__identityE6is_oddEEEEvT0_T1_
.visible .entry _ZN3cub18CUB_300001_SM_10006detail8for_each13static_kernelINS2_12policy_hub_t12policy_500_tElN6thrust24THRUST_300001_SM_1000_NS8cuda_cub11__transform17unary_transform_fINS7_20permutation_iteratorINS7_6detail15normal_iteratorINS7_10device_ptrIiEEEESG_EESG_SG_N4cuda3std3__410__identityE6is_oddEEEEvT0_T1_(
	.param .u64 _ZN3cub18CUB_300001_SM_10006detail8for_each13static_kernelINS2_12policy_hub_t12policy_500_tElN6thrust24THRUST_300001_SM_1000_NS8cuda_cub11__transform17unary_transform_fINS7_20permutation_iteratorINS7_6detail15normal_iteratorINS7_10device_ptrIiEEEESG_EESG_SG_N4cuda3std3__410__identityE6is_oddEEEEvT0_T1__param_0,
	.param .align 8 .b8 _ZN3cub18CUB_300001_SM_10006detail8for_each13static_kernelINS2_12policy_hub_t12policy_500_tElN6thrust24THRUST_300001_SM_1000_NS8cuda_cub11__transform17unary_transform_fINS7_20permutation_iteratorINS7_6detail15normal_iteratorINS7_10device_ptrIiEEEESG_EESG_SG_N4cuda3std3__410__identityE6is_oddEEEEvT0_T1__param_1[40]
)
.maxntid 256
{
	.reg .pred 	%p<8>;
	.reg .b16 	%rs<9>;
	.reg .b32 	%r<32>;
	.reg .b64 	%rd<45>;

	ld.param.u64 	%rd18, [_ZN3cub18CUB_300001_SM_10006detail8for_each13static_kernelINS2_12policy_hub_t12policy_500_tElN6thrust24THRUST_300001_SM_1000_NS8cuda_cub11__transform17unary_transform_fINS7_20permutation_iteratorINS7_6detail15normal_iteratorINS7_10device_ptrIiEEEESG_EESG_SG_N4cuda3std3__410__identityE6is_oddEEEEvT0_T1__param_1+24];
	ld.param.u64 	%rd17, [_ZN3cub18CUB_300001_SM_10006detail8for_each13static_kernelINS2_12policy_hub_t12policy_500_tElN6thrust24THRUST_300001_SM_1000_NS8cuda_cub11__transform17unary_transform_fINS7_20permutation_iteratorINS7_6detail15normal_iteratorINS7_10device_ptrIiEEEESG_EESG_SG_N4cuda3std3__410__identityE6is_oddEEEEvT0_T1__param_1+16];
	ld.param.u64 	%rd16, [_ZN3cub18CUB_300001_SM_10006detail8for_each13static_kernelINS2_12policy_hub_t12policy_500_tElN6thrust24THRUST_300001_SM_1000_NS8cuda_cub11__transform17unary_transform_fINS7_20permutation_iteratorINS7_6detail15normal_iteratorINS7_10device_ptrIiEEEESG_EESG_SG_N4cuda3std3__410__identityE6is_oddEEEEvT0_T1__param_1+8];
	ld.param.u64 	%rd15, [_ZN3cub18CUB_300001_SM_10006detail8for_each13static_kernelINS2_12policy_hub_t12policy_500_tElN6thrust24THRUST_300001_SM_1000_NS8cuda_cub11__transform17unary_transform_fINS7_20permutation_iteratorINS7_6detail15normal_iteratorINS7_10device_ptrIiEEEESG_EESG_SG_N4cuda3std3__410__identityE6is_oddEEEEvT0_T1__param_1];
	ld.param.u64 	%rd19, [_ZN3cub18CUB_300001_SM_10006detail8for_each13static_kernelINS2_12policy_hub_t12policy_500_tElN6thrust24THRUST_300001_SM_1000_NS8cuda_cub11__transform17unary_transform_fINS7_20permutation_iteratorINS7_6detail15normal_iteratorINS7_10device_ptrIiEEEESG_EESG_SG_N4cuda3std3__410__identityE6is_oddEEEEvT0_T1__param_0];
	mov.u32 	%r11, %ctaid.x;
	mul.wide.u32 	%rd1, %r11, 512;
	sub.s64 	%rd2, %rd19, %rd1;
	setp.lt.s64 	%p1, %rd2, 512;
	@%p1 bra 	$L__BB2_5;
	cvta.to.global.u64 	%rd35, %rd15;
	cvta.to.global.u64 	%rd3, %rd16;
	cvta.to.global.u64 	%rd36, %rd17;
	cvta.to.global.u64 	%rd37, %rd18;
	mov.u32 	%r23, %tid.x;
	cvt.u64.u32 	%rd38, %r23;
	add.s64 	%rd39, %rd1, %rd38;
	shl.b64 	%rd40, %rd39, 2;
	add.s64 	%rd4, %rd37, %rd40;
	ld.global.u32 	%r24, [%rd4];
	and.b32  	%r25, %r24, -2147483647;
	setp.ne.s32 	%p6, %r25, 1;
	add.s64 	%rd5, %rd35, %rd40;
	add.s64 	%rd6, %rd36, %rd40;
	@%p6 bra 	$L__BB2_3;
	ld.global.u32 	%r26, [%rd5];
	mul.wide.s32 	%rd41, %r26, 4;
	add.s64 	%rd42, %rd3, %rd41;
	ld.global.u32 	%r27, [%rd42];
	st.global.u32 	[%rd6], %r27;
$L__BB2_3:
	ld.global.u32 	%r28, [%rd4+1024];
	and.b32  	%r29, %r28, -2147483647;
	setp.ne.s32 	%p7, %r29, 1;
	@%p7 bra 	$L__BB2_11;
	ld.global.u32 	%r30, [%rd5+1024];
	mul.wide.s32 	%rd43, %r30, 4;
	add.s64 	%rd44, %rd3, %rd43;
	ld.global.u32 	%r31, [%rd44];
	st.global.u32 	[%rd6+1024], %r31;
	bra.uni 	$L__BB2_11;
$L__BB2_5:
	cvta.to.global.u64 	%rd7, %rd15;
	cvta.to.global.u64 	%rd8, %rd16;
	cvta.to.global.u64 	%rd9, %rd17;
	cvta.to.global.u64 	%rd10, %rd18;
	mov.u32 	%r12, %tid.x;
	cvt.s64.s32 	%rd11, %rd2;
	cvt.u64.u32 	%rd12, %r12;
	setp.le.s64 	%p2, %rd11, %rd12;
	@%p2 bra 	$L__BB2_8;
	add.s64 	%rd13, %rd1, %rd12;
	shl.b64 	%rd20, %rd13, 2;
	add.s64 	%rd21, %rd10, %rd20;
	ld.global.u32 	%r13, [%rd21];
	and.b32  	%r14, %r13, -2147483647;
	setp.ne.s32 	%p3, %r14, 1;
	@%p3 bra 	$L__BB2_8;
	add.s64 	%rd23, %rd7, %rd20;
	ld.global.u32 	%r15, [%rd23];
	mul.wide.s32 	%rd24, %r15, 4;
	add.s64 	%rd25, %rd8, %rd24;
	add.s64 	%rd26, %rd9, %rd20;
	ld.global.u32 	%r16, [%rd25];
	st.global.u32 	[%rd26], %r16;
$L__BB2_8:
	cvt.u32.u64 	%r17, %rd12;
	add.s32 	%r18, %r17, 256;
	cvt.u64.u32 	%rd27, %r18;
	setp.le.s64 	%p4, %rd11, %rd27;
	@%p4 bra 	$L__BB2_11;
	add.s64 	%rd14, %rd1, %rd12;
	shl.b64 	%rd28, %rd14, 2;
	add.s64 	%rd29, %rd10, %rd28;
	ld.global.u32 	%r19, [%rd29+1024];
	and.b32  	%r20, %r19, -2147483647;
	setp.ne.s32 	%p5, %r20, 1;
	@%p5 bra 	$L__BB2_11;
	add.s64 	%rd31, %rd7, %rd28;
	ld.global.u32 	%r21, [%rd31+1024];
	mul.wide.s32 	%rd32, %r21, 4;
	add.s64 	%rd33, %rd8, %rd32;
	add.s64 	%rd34, %rd9, %rd28;
	ld.global.u32 	%r22, [%rd33];
	st.global.u32 	[%rd34+1024], %r22;
$L__BB2_11:
	ret;

}
	// .globl	_ZN3cub18CUB_300001_SM_10006detail8for_each13static_kernelINS2_12policy_hub_t12policy_500_tElN6thrust24THRUST_300001_SM_1000_NS8cuda_cub11__transform17unary_transform_fINS7_20permutation_iteratorINS7_6detail15normal_iteratorINS7_10device_ptrIiEEEESG_EESG_SG_N4cuda3std3__410__identityESL_EEEEvT0_T1_
.visible .entry _ZN3cub18CUB_300001_SM_10006detail8for_each13static_kernelINS2_12policy_hub_t12policy_500_tElN6thrust24THRUST_300001_SM_1000_NS8cuda_cub11__transform17unary_transform_fINS7_20permutation_iteratorINS7_6detail15normal_iteratorINS7_10device_ptrIiEEEESG_EESG_SG_N4cuda3std3__410__identityESL_EEEEvT0_T1_(
	.param .u64 _ZN3cub18CUB_300001_SM_10006detail8for_each13static_kernelINS2_12policy_hub_t12policy_500_tElN6thrust24THRUST_300001_SM_1000_NS8cuda_cub11__transform17unary_transform_fINS7_20permutation_iteratorINS7_6detail15normal_iteratorINS7_10device_ptrIiEEEESG_EESG_SG_N4cuda3std3__410__identityESL_EEEEvT0_T1__param_0,
	.param .align 8 .b8 _ZN3cub18CUB_300001_SM_10006detail8for_each13static_kernelINS2_12policy_hub_t12policy_500_tElN6thrust24THRUST_300001_SM_1000_NS8cuda_cub11__transform17unary_transform_fINS7_20permutation_iteratorINS7_6detail15normal_iteratorINS7_10device_ptrIiEEEESG_EESG_SG_N4cuda3std3__410__identityESL_EEEEvT0_T1__param_1[40]
)
.maxntid 256
{
	.reg .pred 	%p<8>;
	.reg .b16 	%rs<9>;
	.reg .b32 	%r<28>;
	.reg .b64 	%rd<45>;

	ld.param.u64 	%rd18, [_ZN3cub18CUB_300001_SM_10006detail8for_each13static_kernelINS2_12policy_hub_t12policy_500_tElN6thrust24THRUST_300001_SM_1000_NS8cuda_cub11__transform17unary_transform_fINS7_20permutation_iteratorINS7_6detail15normal_iteratorINS7_10device_ptrIiEEEESG_EESG_SG_N4cuda3std3__410__identityESL_EEEEvT0_T1__param_1+24];
	ld.param.u64 	%rd17, [_ZN3cub18CUB_300001_SM_10006detail8for_each13static_kernelINS2_12policy_hub_t12policy_500_tElN6thrust24THRUST_300001_SM_1000_NS8cuda_cub11__transform17unary_transform_fINS7_20permutation_iteratorINS7_6detail15normal_iteratorINS7_10device_ptrIiEEEESG_EESG_SG_N4cuda3std3__410__identityESL_EEEEvT0_T1__param_1+16];
	ld.param.u64 	%rd16, [_ZN3cub18CUB_300001_SM_10006detail8for_each13static_kernelINS2_12policy_hub_t12policy_500_tElN6thrust24THRUST_300001_SM_1000_NS8cuda_cub11__transform17unary_transform_fINS7_20permutation_iteratorINS7_6detail15normal_iteratorINS7_10device_ptrIiEEEESG_EESG_SG_N4cuda3std3__410__identityESL_EEEEvT0_T1__param_1+8];
	ld.param.u64 	%rd15, [_ZN3cub18CUB_300001_SM_10006detail8for_each13static_kernelINS2_12policy_hub_t12policy_500_tElN6thrust24THRUST_300001_SM_1000_NS8cuda_cub11__transform17unary_transform_fINS7_20permutation_iteratorINS7_6detail15normal_iteratorINS7_10device_ptrIiEEEESG_EESG_SG_N4cuda3std3__410__identityESL_EEEEvT0_T1__param_1];
	ld.param.u64 	%rd19, [_ZN3cub18CUB_300001_SM_10006detail8for_each13static_kernelINS2_12policy_hub_t12policy_500_tElN6thrust24THRUST_300001_SM_1000_NS8cuda_cub11__transform17unary_transform_fINS7_20permutation_iteratorINS7_6detail15normal_iteratorINS7_10device_ptrIiEEEESG_EESG_SG_N4cuda3std3__410__identityESL_EEEEvT0_T1__param_0];
	mov.u32 	%r11, %ctaid.x;
	mul.wide.u32 	%rd1, %r11, 512;
	sub.s64 	%rd2, %rd19, %rd1;
	setp.lt.s64 	%p1, %rd2, 512;
	@%p1 bra 	$L__BB3_5;
	cvta.to.global.u64 	%rd35, %rd15;
	cvta.to.global.u64 	%rd3, %rd16;
	cvta.to.global.u64 	%rd36, %rd17;
	cvta.to.global.u64 	%rd37, %rd18;
	mov.u32 	%r21, %tid.x;
	cvt.u64.u32 	%rd38, %r21;
	add.s64 	%rd39, %rd1, %rd38;
	shl.b64 	%rd40, %rd39, 2;
	add.s64 	%rd4, %rd37, %rd40;
	ld.global.u32 	%r22, [%rd4];
	setp.eq.s32 	%p6, %r22, 0;
	add.s64 	%rd5, %rd35, %rd40;
	add.s64 	%rd6, %rd36, %rd40;
	@%p6 bra 	$L__BB3_3;
	ld.global.u32 	%r23, [%rd5];
	mul.wide.s32 	%rd41, %r23, 4;
	add.s64 	%rd42, %rd3, %rd41;
	ld.global.u32 	%r24, [%rd42];
	st.global.u32 	[%rd6], %r24;
$L__BB3_3:
	ld.global.u32 	%r25, [%rd4+1024];
	setp.eq.s32 	%p7, %r25, 0;
	@%p7 bra 	$L__BB3_11;
	ld.global.u32 	%r26, [%rd5+1024];
	mul.wide.s32 	%rd43, %r26, 4;
	add.s64 	%rd44, %rd3, %rd43;
	ld.global.u32 	%r27, [%rd44];
	st.global.u32 	[%rd6+1024], %r27;
	bra.uni 	$L__BB3_11;
$L__BB3_5:
	cvta.to.global.u64 	%rd7, %rd15;
	cvta.to.global.u64 	%rd8, %rd16;
	cvta.to.global.u64 	%rd9, %rd17;
	cvta.to.global.u64 	%rd10, %rd18;
	mov.u32 	%r12, %tid.x;
	cvt.s64.s32 	%rd11, %rd2;
	cvt.u64.u32 	%rd12, %r12;
	setp.le.s64 	%p2, %rd11, %rd12;
	@%p2 bra 	$L__BB3_8;
	add.s64 	%rd13, %rd1, %rd12;
	shl.b64 	%rd20, %rd13, 2;
	add.s64 	%rd21, %rd10, %rd20;
	ld.global.u32 	%r13, [%rd21];
	setp.eq.s32 	%p3, %r13, 0;
	@%p3 bra 	$L__BB3_8;
	add.s64 	%rd23, %rd7, %rd20;
	ld.global.u32 	%r14, [%rd23];
	mul.wide.s32 	%rd24, %r14, 4;
	add.s64 	%rd25, %rd8, %rd24;
	add.s64 	%rd26, %rd9, %rd20;
	ld.global.u32 	%r15, [%rd25];
	st.global.u32 	[%rd26], %r15;
$L__BB3_8:
	cvt.u32.u64 	%r16, %rd12;
	add.s32 	%r17, %r16, 256;
	cvt.u64.u32 	%rd27, %r17;
	setp.le.s64 	%p4, %rd11, %rd27;
	@%p4 bra 	$L__BB3_11;
	add.s64 	%rd14, %rd1, %rd12;
	shl.b64 	%rd28, %rd14, 2;
	add.s64 	%rd29, %rd10, %rd28;
	ld.global.u32 	%r18, [%rd29+1024];
	setp.eq.s32 	%p5, %r18, 0;
	@%p5 bra 	$L__BB3_11;
	add.s64 	%rd31, %rd7, %rd28;
	ld.global.u32 	%r19, [%rd31+1024];
	mul.wide.s32 	%rd32, %r19, 4;
	add.s64 	%rd33, %rd8, %rd32;
	add.s64 	%rd34, %rd9, %rd28;
	ld.global.u32 	%r20, [%rd33];
	st.global.u32 	[%rd34+1024], %r20;
$L__BB3_11:
	ret;

}
	// .globl	_ZN3cub18CUB_300001_SM_10006detail8for_each13static_kernelINS2_12policy_hub_t12policy_500_tEmN6thrust24THRUST_300001_SM_1000_NS8cuda_cub20__uninitialized_fill7functorINS7_10device_ptrIcEEcEEEEvT0_T1_
.visible .entry _ZN3cub18CUB_300001_SM_10006detail8for_each13static_kernelINS2_12policy_hub_t12policy_500_tEmN6thrust24THRUST_300001_SM_1000_NS8cuda_cub20__uninitialized_fill7functorINS7_10device_ptrIcEEcEEEEvT0_T1_(
	.param .u64 _ZN3cub18CUB_300001_SM_10006detail8for_each13static_kernelINS2_12policy_hub_t12policy_500_tEmN6thrust24THRUST_300001_SM_1000_NS8cuda_cub20__uninitialized_fill7functorINS7_10device_ptrIcEEcEEEEvT0_T1__param_0,
	.param .align 8 .b8 _ZN3cub18CUB_300001_SM_10006detail8for_each13static_kernelINS2_12policy_hub_t12policy_500_tEmN6thrust24THRUST_300001_SM_1000_NS8cuda_cub20__uninitialized_fill7functorINS7_10device_ptrIcEEcEEEEvT0_T1__param_1[16]
)
.maxntid 256
{
	.reg .pred 	%p<4>;
	.reg .b16 	%rs<10>;
	.reg .b32 	%r<15>;
	.reg .b64 	%rd<14>;

	ld.param.u32 	%r7, [_ZN3cub18CUB_300001_SM_10006detail8for_each13static_kernelINS2_12policy_hub_t12policy_500_tEmN6thrust24THRUST_300001_SM_1000_NS8cuda_cub20__uninitialized_fill7functorINS7_10device_ptrIcEEcEEEEvT0_T1__param_1+8];
	bfe.u32 	%r11, %r7, 0, 8;
	cvt.u16.u32 	%rs2, %r11;
	ld.param.u64 	%rd4, [_ZN3cub18CUB_300001_SM_10006detail8for_each13static_kernelINS2_12policy_hub_t12policy_500_tEmN6thrust24THRUST_300001_SM_1000_NS8cuda_cub20__uninitialized_fill7functorINS7_10device_ptrIcEEcEEEEvT0_T1__param_1];
	ld.param.u64 	%rd5, [_ZN3cub18CUB_300001_SM_10006detail8for_each13static_kernelINS2_12policy_hub_t12policy_500_tEmN6thrust24THRUST_300001_SM_1000_NS8cuda_cub20__uninitialized_fill7functorINS7_10device_ptrIcEEcEEEEvT0_T1__param_0];
	mov.u32 	%r12, %ctaid.x;
	mul.wide.u32 	%rd1, %r12, 512;
	sub.s64 	%rd2, %rd5, %rd1;
	setp.lt.u64 	%p1, %rd2, 512;
	@%p1 bra 	$L__BB4_2;
	mov.u32 	%r14, %tid.x;
	cvta.to.global.u64 	%rd10, %rd4;
	cvt.u64.u32 	%rd11, %r14;
	add.s64 	%rd12, %rd1, %rd11;
	add.s64 	%rd13, %rd10, %rd12;
	st.global.u8 	[%rd13], %rs2;
	st.global.u8 	[%rd13+256], %rs2;
	bra.uni 	$L__BB4_6;
$L__BB4_2:
	cvta.to.global.u64 	%rd6, %rd4;
	mov.u32 	%r1, %tid.x;
	cvt.u64.u32 	%rd7, %r1;
	setp.le.u64 	%p2, %rd2, %rd7;
	add.s64 	%rd8, %rd1, %rd7;
	add.s64 	%rd3, %rd6, %rd8;
	@%p2 bra 	$L__BB4_4;
	st.global.u8 	[%rd3], %rs2;
$L__BB4_4:
	add.s32 	%r13, %r1, 256;
	cvt.u64.u32 	%rd9, %r13;
	setp.le.u64 	%p3, %rd2, %rd9;
	@%p3 bra 	$L__BB4_6;
	st.global.u8 	[%rd3+256], %rs2;
$L__BB4_6:
	ret;

}
	// .globl	_ZN3cub18CUB_300001_SM_10006detail8for_each13static_kernelINS2_12policy_hub_t12policy_500_tElN6thrust24THRUST_300001_SM_1000_NS8cuda_cub11__transform17unary_transform_fINS7_20permutation_iteratorINS7_6detail15normal_iteratorINS7_10device_ptrIcEEEENSD_INSE_IiEEEEEESG_SI_N4cuda3std3__410__identityE6is_oddEEEEvT0_T1_
.visible .entry _ZN3cub18CUB_300001_SM_10006detail8for_each13static_kernelINS2_12policy_hub_t12policy_500_tElN6thrust24THRUST_300001_SM_1000_NS8cuda_cub11__transform17unary_transform_fINS7_20permutation_iteratorINS7_6detail15normal_iteratorINS7_10device_ptrIcEEEENSD_INSE_IiEEEEEESG_SI_N4cuda3std3__410__identityE6is_oddEEEEvT0_T1_(
	.param .u64 _ZN3cub18CUB_300001_SM_10006detail8for_each13static_kernelINS2_12policy_hub_t12policy_500_tElN6thrust24THRUST_300001_SM_1000_NS8cuda_cub11__transform17unary_transform_fINS7_20permutation_iteratorINS7_6detail15normal_iteratorINS7_10device_ptrIcEEEENSD_INSE_IiEEEEEESG_SI_N4cuda3std3__410__identityE6is_oddEEEEvT0_T1__param_0,
	.param .align 8 .b8 _ZN3cub18CUB_300001_SM_10006detail8for_each13static_kernelINS2_12policy_hub_t12policy_500_tElN6thrust24THRUST_300001_SM_1000_NS8cuda_cub11__transform17unary_transform_fINS7_20permutation_iteratorINS7_6detail15normal_iteratorINS7_10device_ptrIcEEEENSD_INSE_IiEEEEEESG_SI_N4cuda3std3__410__identityE6is_oddEEEEvT0_T1__param_1[40]
)
.maxntid 256
{
	.reg .pred 	%p<8>;
	.reg .b16 	%rs<13>;
	.reg .b32 	%r<24>;
	.reg .b64 	%rd<45>;

	ld.param.u64 	%rd18, [_ZN3cub18CUB_300001_SM_10006detail8for_each13static_kernelINS2_12policy_hub_t12policy_500_tElN6thrust24THRUST_300001_SM_1000_NS8cuda_cub11__transform17unary_transform_fINS7_20permutation_iteratorINS7_6detail15normal_iteratorINS7_10device_ptrIcEEEENSD_INSE_IiEEEEEESG_SI_N4cuda3std3__410__identityE6is_oddEEEEvT0_T1__param_1+24];
	ld.param.u64 	%rd17, [_ZN3cub18CUB_300001_SM_10006detail8for_each13static_kernelINS2_12policy_hub_t12policy_500_tElN6thrust24THRUST_300001_SM_1000_NS8cuda_cub11__transform17unary_transform_fINS7_20permutation_iteratorINS7_6detail15normal_iteratorINS7_10device_ptrIcEEEENSD_INSE_IiEEEEEESG_SI_N4cuda3std3__410__identityE6is_oddEEEEvT0_T1__param_1+16];
	ld.param.u64 	%rd16, [_ZN3cub18CUB_300001_SM_10006detail8for_each13static_kernelINS2_12policy_hub_t12policy_500_tElN6thrust24THRUST_300001_SM_1000_NS8cuda_cub11__transform17unary_transform_fINS7_20permutation_iteratorINS7_6detail15normal_iteratorINS7_10device_ptrIcEEEENSD_INSE_IiEEEEEESG_SI_N4cuda3std3__410__identityE6is_oddEEEEvT0_T1__param_1+8];
	ld.param.u64 	%rd15, [_ZN3cub18CUB_300001_SM_10006detail8for_each13static_kernelINS2_12policy_hub_t12policy_500_tElN6thrust24THRUST_300001_SM_1000_NS8cuda_cub11__transform17unary_transform_fINS7_20permutation_iteratorINS7_6detail15normal_iteratorINS7_10device_ptrIcEEEENSD_INSE_IiEEEEEESG_SI_N4cuda3std3__410__identityE6is_oddEEEEvT0_T1__param_1];
	ld.param.u64 	%rd19, [_ZN3cub18CUB_300001_SM_10006detail8for_each13static_kernelINS2_12policy_hub_t12policy_500_tElN6thrust24THRUST_300001_SM_1000_NS8cuda_cub11__transform17unary_transform_fINS7_20permutation_iteratorINS7_6detail15normal_iteratorINS7_10device_ptrIcEEEENSD_INSE_IiEEEEEESG_SI_N4cuda3std3__410__identityE6is_oddEEEEvT0_T1__param_0];
	mov.u32 	%r11, %ctaid.x;
	mul.wide.u32 	%rd1, %r11, 512;
	sub.s64 	%rd2, %rd19, %rd1;
	setp.lt.s64 	%p1, %rd2, 512;
	@%p1 bra 	$L__BB5_5;
	cvta.to.global.u64 	%rd35, %rd15;
	cvta.to.global.u64 	%rd3, %rd16;
	cvta.to.global.u64 	%rd36, %rd17;
	cvta.to.global.u64 	%rd37, %rd18;
	mov.u32 	%r19, %tid.x;
	cvt.u64.u32 	%rd38, %r19;
	add.s64 	%rd39, %rd1, %rd38;
	shl.b64 	%rd40, %rd39, 2;
	add.s64 	%rd4, %rd37, %rd40;
	ld.global.u32 	%r20, [%rd4];
	and.b32  	%r21, %r20, -2147483647;
	setp.ne.s32 	%p6, %r21, 1;
	add.s64 	%rd5, %rd35, %rd40;
	add.s64 	%rd6, %rd36, %rd39;
	@%p6 bra 	$L__BB5_3;
	ld.global.s32 	%rd41, [%rd5];
	add.s64 	%rd42, %rd3, %rd41;
	ld.global.u8 	%rs11, [%rd42];
	st.global.u8 	[%rd6], %rs11;
$L__BB5_3:
	ld.global.u32 	%r22, [%rd4+1024];
	and.b32  	%r23, %r22, -2147483647;
	setp.ne.s32 	%p7, %r23, 1;
	@%p7 bra 	$L__BB5_11;
	ld.global.s32 	%rd43, [%rd5+1024];
	add.s64 	%rd44, %rd3, %rd43;
	ld.global.u8 	%rs12, [%rd44];
	st.global.u8 	[%rd6+256], %rs12;
	bra.uni 	$L__BB5_11;
$L__BB5_5:
	cvta.to.global.u64 	%rd7, %rd15;
	cvta.to.global.u64 	%rd8, %rd16;
	cvta.to.global.u64 	%rd9, %rd17;
	cvta.to.global.u64 	%rd10, %rd18;
	mov.u32 	%r12, %tid.x;
	cvt.s64.s32 	%rd11, %rd2;
	cvt.u64.u32 	%rd12, %r12;
	setp.le.s64 	%p2, %rd11, %rd12;
	@%p2 bra 	$L__BB5_8;
	add.s64 	%rd13, %rd1, %rd12;
	shl.b64 	%rd20, %rd13, 2;
	add.s64 	%rd21, %rd10, %rd20;
	ld.global.u32 	%r13, [%rd21];
	and.b32  	%r14, %r13, -2147483647;
	setp.ne.s32 	%p3, %r14, 1;
	@%p3 bra 	$L__BB5_8;
	add.s64 	%rd23, %rd7, %rd20;
	ld.global.s32 	%rd24, [%rd23];
	add.s64 	%rd25, %rd8, %rd24;
	add.s64 	%rd26, %rd9, %rd13;
	ld.global.u8 	%rs9, [%rd25];
	st.global.u8 	[%rd26], %rs9;
$L__BB5_8:
	cvt.u32.u64 	%r15, %rd12;
	add.s32 	%r16, %r15, 256;
	cvt.u64.u32 	%rd27, %r16;
	setp.le.s64 	%p4, %rd11, %rd27;
	@%p4 bra 	$L__BB5_11;
	add.s64 	%rd14, %rd1, %rd12;
	shl.b64 	%rd28, %rd14, 2;
	add.s64 	%rd29, %rd10, %rd28;
	ld.global.u32 	%r17, [%rd29+1024];
	and.b32  	%r18, %r17, -2147483647;
	setp.ne.s32 	%p5, %r18, 1;
	@%p5 bra 	$L__BB5_11;
	add.s64 	%rd31, %rd7, %rd28;
	ld.global.s32 	%rd32, [%rd31+1024];
	add.s64 	%rd33, %rd8, %rd32;
	add.s64 	%rd34, %rd9, %rd14;
	ld.global.u8 	%rs10, [%rd33];
	st.global.u8 	[%rd34+256], %rs10;
$L__BB5_11:
	ret;

}
	// .globl	_ZN3cub18CUB_300001_SM_10006detail8for_each13static_kernelINS2_12policy_hub_t12policy_500_tEmN6thrust24THRUST_300001_SM_1000_NS8cuda_cub20__uninitialized_fill7functorINS7_10device_ptrIsEEsEEEEvT0_T1_
.visible .entry _ZN3cub18CUB_300001_SM_10006detail8for_each13static_kernelINS2_12policy_hub_t12policy_500_tEmN6thrust24THRUST_300001_SM_1000_NS8cuda_cub20__uninitialized_fill7functorINS7_10device_ptrIsEEsEEEEvT0_T1_(
	.param .u64 _ZN3cub18CUB_300001_SM_10006detail8for_each13static_kernelINS2_12policy_hub_t12policy_500_tEmN6thrust24THRUST_300001_SM_1000_NS8cuda_cub20__uninitialized_fill7functorINS7_10device_ptrIsEEsEEEEvT0_T1__param_0,
	.param .align 8 .b8 _ZN3cub18CUB_300001_SM_10006detail8for_each13static_kernelINS2_12policy_hub_t12policy_500_tEmN6thrust24THRUST_300001_SM_1000_NS8cuda_cub20__uninitialized_fill7functorINS7_10device_ptrIsEEsEEEEvT0_T1__param_1[16]
)
.maxntid 256
{
	.reg .pred 	%p<4>;
	.reg .b16 	%rs<9>;
	.reg .b32 	%r<10>;
	.reg .b64 	%rd<16>;

	ld.param.u16 	%rs2, [_ZN3cub18CUB_300001_SM_10006detail8for_each13static_kernelINS2_12policy_hub_t12policy_500_tEmN6thrust24THRUST_300001_SM_1000_NS8cuda_cub20__uninitialized_fill7functorINS7_10device_ptrIsEEsEEEEvT0_T1__param_1+8];
	ld.param.u64 	%rd4, [_ZN3cub18CUB_300001_SM_10006detail8for_each13static_kernelINS2_12policy_hub_t12policy_500_tEmN6thrust24THRUST_300001_SM_1000_NS8cuda_cub20__uninitialized_fill7functorINS7_10device_ptrIsEEsEEEEvT0_T1__param_1];
	ld.param.u64 	%rd5, [_ZN3cub18CUB_300001_SM_10006detail8for_each13static_kernelINS2_12policy_hub_t12policy_500_tEmN6thrust24THRUST_300001_SM_1000_NS8cuda_cub20__uninitialized_fill7functorINS7_10device_ptrIsEEsEEEEvT0_T1__param_0];
	mov.u32 	%r7, %ctaid.x;
	mul.wide.u32 	%rd1, %r7, 512;
	sub.s64 	%rd2, %rd5, %rd1;
	setp.lt.u64 	%p1, %rd2, 512;
	@%p1 bra 	$L__BB6_2;
	mov.u32 	%r9, %tid.x;
	cvta.to.global.u64 	%rd11, %rd4;
	cvt.u64.u32 	%rd12, %r9;
	add.s64 	%rd13, %rd1, %rd12;
	shl.b64 	%rd14, %rd13, 1;
	add.s64 	%rd15, %rd11, %rd14;
	st.global.u16 	[%rd15], %rs2;
	st.global.u16 	[%rd15+512], %rs2;
	bra.uni 	$L__BB6_6;
$L__BB6_2:
	cvta.to.global.u64 	%rd6, %rd4;
	mov.u32 	%r1, %tid.x;
	cvt.u64.u32 	%rd7, %r1;
	setp.le.u64 	%p2, %rd2, %rd7;
	add.s64 	%rd8, %rd1, %rd7;
	shl.b64 	%rd9, %rd8, 1;
	add.s64 	%rd3, %rd6, %rd9;
	@%p2 bra 	$L__BB6_4;
	st.global.u16 	[%rd3], %rs2;
$L__BB6_4:
	add.s32 	%r8, %r1, 256;
	cvt.u64.u32 	%rd10, %r8;
	setp.le.u64 	%p3, %rd2, %rd10;
	@%p3 bra 	$L__BB6_6;
	st.global.u16 	[%rd3+512], %rs2;
$L__BB6_6:
	ret;

}
	// .globl	_ZN3cub18CUB_300001_SM_10006detail8for_each13static_kernelINS2_12policy_hub_t12policy_500_tElN6thrust24THRUST_300001_SM_1000_NS8cuda_cub11__transform17unary_transform_fINS7_20permutation_iteratorINS7_6detail15normal_iteratorINS7_10device_ptrIsEEEENSD_INSE_IiEEEEEESG_SI_N4cuda3std3__410__identityE6is_oddEEEEvT0_T1_
.visible .entry _ZN3cub18CUB_300001_SM_10006detail8for_each13static_kernelINS2_12policy_hub_t12policy_500_tElN6thrust24THRUST_300001_SM_1000_NS8cuda_cub11__transform17unary_transform_fINS7_20permutation_iteratorINS7_6detail15normal_iteratorINS7_10device_ptrIsEEEENSD_INSE_IiEEEEEESG_SI_N4cuda3std3__410__identityE6is_oddEEEEvT0_T1_(
	.param .u64 _ZN3cub18CUB_300001_SM_10006detail8for_each13static_kernelINS2_12policy_hub_t12policy_500_tElN6thrust24THRUST_300001_SM_1000_NS8cuda_cub11__transform17unary_transform_fINS7_20permutation_iteratorINS7_6detail15normal_iteratorINS7_10device_ptrIsEEEENSD_INSE_IiEEEEEESG_SI_N4cuda3std3__410__identityE6is_oddEEEEvT0_T1__param_0,
	.param .align 8 .b8 _ZN3cub18CUB_300001_SM_10006detail8for_each13static_kernelINS2_12policy_hub_t12policy_500_tElN6thrust24THRUST_300001_SM_1000_NS8cuda_cub11__transform17unary_transform_fINS7_20permutation_iteratorINS7_6detail15normal_iteratorINS7_10device_ptrIsEEEENSD_INSE_IiEEEEEESG_SI_N4cuda3std3__410__identityE6is_oddEEEEvT0_T1__param_1[40]
)
.maxntid 256
{
	.reg .pred 	%p<8>;
	.reg .b16 	%rs<13>;
	.reg .b32 	%r<28>;
	.reg .b64 	%rd<48>;

	ld.param.u64 	%rd18, [_ZN3cub18CUB_300001_SM_10006detail8for_each13static_kernelINS2_12policy_hub_t12policy_500_tElN6thrust24THRUST_300001_SM_1000_NS8cuda_cub11__transform17unary_transform_fINS7_20permutation_iteratorINS7_6detail15normal_iteratorINS7_10device_ptrIsEEEENSD_INSE_IiEEEEEESG_SI_N4cuda3std3__410__identityE6is_oddEEEEvT0_T1__param_1+24];
	ld.param.u64 	%rd17, [_ZN3cub18CUB_300001_SM_10006detail8for_each13static_kernelINS2_12policy_hub_t12policy_500_tElN6thrust24THRUST_300001_SM_1000_NS8cuda_cub11__transform17unary_transform_fINS7_20permutation_iteratorINS7_6detail15normal_iteratorINS7_10device_ptrIsEEEENSD_INSE_IiEEEEEESG_SI_N4cuda3std3__410__identityE6is_oddEEEEvT0_T1__param_1+16];
	ld.param.u64 	%rd16, [_ZN3cub18CUB_300001_SM_10006detail8for_each13static_kernelINS2_12policy_hub_t12policy_500_tElN6thrust24THRUST_300001_SM_1000_NS8cuda_cub11__transform17unary_transform_fINS7_20permutation_iteratorINS7_6detail15normal_iteratorINS7_10device_ptrIsEEEENSD_INSE_IiEEEEEESG_SI_N4cuda3std3__410__identityE6is_oddEEEEvT0_T1__param_1+8];
	ld.param.u64 	%rd15, [_ZN3cub18CUB_300001_SM_10006detail8for_each13static_kernelINS2_12policy_hub_t12policy_500_tElN6thrust24THRUST_300001_SM_1000_NS8cuda_cub11__transform17unary_transform_fINS7_20permutation_iteratorINS7_6detail15normal_iteratorINS7_10device_ptrIsEEEENSD_INSE_IiEEEEEESG_SI_N4cuda3std3__410__identityE6is_oddEEEEvT0_T1__param_1];
	ld.param.u64 	%rd19, [_ZN3cub18CUB_300001_SM_10006detail8for_each13static_kernelINS2_12policy_hub_t12policy_500_tElN6thrust24THRUST_300001_SM_1000_NS8cuda_cub11__transform17unary_transform_fINS7_20permutation_iteratorINS7_6detail15normal_iteratorINS7_10device_ptrIsEEEENSD_INSE_IiEEEEEESG_SI_N4cuda3std3__410__identityE6is_oddEEEEvT0_T1__param_0];
	mov.u32 	%r11, %ctaid.x;
	mul.wide.u32 	%rd1, %r11, 512;
	sub.s64 	%rd2, %rd19, %rd1;
	setp.lt.s64 	%p1, %rd2, 512;
	@%p1 bra 	$L__BB7_5;
	cvta.to.global.u64 	%rd37, %rd15;
	cvta.to.global.u64 	%rd3, %rd16;
	cvta.to.global.u64 	%rd38, %rd17;
	cvta.to.global.u64 	%rd39, %rd18;
	mov.u32 	%r21, %tid.x;
	cvt.u64.u32 	%rd40, %r21;
	add.s64 	%rd41, %rd1, %rd40;
	shl.b64 	%rd42, %rd41, 2;
	add.s64 	%rd4, %rd39, %rd42;
	ld.global.u32 	%r22, [%rd4];
	and.b32  	%r23, %r22, -2147483647;
	setp.ne.s32 	%p6, %r23, 1;
	add.s64 	%rd5, %rd37, %rd42;
	shl.b64 	%rd43, %rd41, 1;
	add.s64 	%rd6, %rd38, %rd43;
	@%p6 bra 	$L__BB7_3;
	ld.global.u32 	%r24, [%rd5];
	mul.wide.s32 	%rd44, %r24, 2;
	add.s64 	%rd45, %rd3, %rd44;
	ld.global.u16 	%rs11, [%rd45];
	st.global.u16 	[%rd6], %rs11;
$L__BB7_3:
	ld.global.u32 	%r25, [%rd4+1024];
	and.b32  	%r26, %r25, -2147483647;
	setp.ne.s32 	%p7, %r26, 1;
	@%p7 bra 	$L__BB7_11;
	ld.global.u32 	%r27, [%rd5+1024];
	mul.wide.s32 	%rd46, %r27, 2;
	add.s64 	%rd47, %rd3, %rd46;
	ld.global.u16 	%rs12, [%rd47];
	st.global.u16 	[%rd6+512], %rs12;
	bra.uni 	$L__BB7_11;
$L__BB7_5:
	cvta.to.global.u64 	%rd7, %rd15;
	cvta.to.global.u64 	%rd8, %rd16;
	cvta.to.global.u64 	%rd9, %rd17;
	cvta.to.global.u64 	%rd10, %rd18;
	mov.u32 	%r12, %tid.x;
	cvt.s64.s32 	%rd11, %rd2;
	cvt.u64.u32 	%rd12, %r12;
	setp.le.s64 	%p2, %rd11, %rd12;
	@%p2 bra 	$L__BB7_8;
	add.s64 	%rd13, %rd1, %rd12;
	shl.b64 	%rd20, %rd13, 2;
	add.s64 	%rd21, %rd10, %rd20;
	ld.global.u32 	%r13, [%rd21];
	and.b32  	%r14, %r13, -2147483647;
	setp.ne.s32 	%p3, %r14, 1;
	@%p3 bra 	$L__BB7_8;
	add.s64 	%rd23, %rd7, %rd20;
	ld.global.u32 	%r15, [%rd23];
	mul.wide.s32 	%rd24, %r15, 2;
	add.s64 	%rd25, %rd8, %rd24;
	shl.b64 	%rd26, %rd13, 1;
	add.s64 	%rd27, %rd9, %rd26;
	ld.global.u16 	%rs9, [%rd25];
	st.global.u16 	[%rd27], %rs9;
$L__BB7_8:
	cvt.u32.u64 	%r16, %rd12;
	add.s32 	%r17, %r16, 256;
	cvt.u64.u32 	%rd28, %r17;
	setp.le.s64 	%p4, %rd11, %rd28;
	@%p4 bra 	$L__BB7_11;
	add.s64 	%rd14, %rd1, %rd12;
	shl.b64 	%rd29, %rd14, 2;
	add.s64 	%rd30, %rd10, %rd29;
	ld.global.u32 	%r18, [%rd30+1024];
	and.b32  	%r19, %r18, -2147483647;
	setp.ne.s32 	%p5, %r19, 1;
	@%p5 bra 	$L__BB7_11;
	add.s64 	%rd32, %rd7, %rd29;
	ld.global.u32 	%r20, [%rd32+1024];
	mul.wide.s32 	%rd33, %r20, 2;
	add.s64 	%rd34, %rd8, %rd33;
	shl.b64 	%rd35, %rd14, 1;
	add.s64 	%rd36, %rd9, %rd35;
	ld.global.u16 	%rs10, [%rd34];
	st.global.u16 	[%rd36+512], %rs10;
$L__BB7_11:
	ret;

}
	// .globl	_ZN3cub18CUB_300001_SM_10006detail8for_each13static_kernelINS2_12policy_hub_t12policy_500_tEmN6thrust24THRUST_300001_SM_1000_NS8cuda_cub20__uninitialized_fill7functorINS7_10device_ptrIlEElEEEEvT0_T1_
.visible .entry _ZN3cub18CUB_300001_SM_10006detail8for_each13static_kernelINS2_12policy_hub_t12policy_500_tEmN6thrust24THRUST_300001_SM_1000_NS8cuda_cub20__uninitialized_fill7functorINS7_10device_ptrIlEElEEEEvT0_T1_(
	.param .u64 _ZN3cub18CUB_300001_SM_10006detail8for_each13static_kernelINS2_12policy_hub_t12policy_500_tEmN6thrust24THRUST_300001_SM_1000_NS8cuda_cub20__uninitialized_fill7functorINS7_10device_ptrIlEElEEEEvT0_T1__param_0,
	.param .align 8 .b8 _ZN3cub18CUB_300001_SM_10006detail8for_each13static_kernelINS2_12policy_hub_t12policy_500_tEmN6thrust24THRUST_300001_SM_1000_NS8cuda_cub20__uninitialized_fill7functorINS7_10device_ptrIlEElEEEEvT0_T1__param_1[16]
)
.maxntid 256
{
	.reg .pred 	%p<4>;
	.reg .b32 	%r<5>;
	.reg .b64 	%rd<18>;

	ld.param.u64 	%rd6, [_ZN3cub18CUB_300001_SM_10006detail8for_each13static_kernelINS2_12policy_hub_t12policy_500_tEmN6thrust24THRUST_300001_SM_1000_NS8cuda_cub20__uninitialized_fill7functorINS7_10device_ptrIlEElEEEEvT0_T1__param_1+8];
	ld.param.u64 	%rd5, [_ZN3cub18CUB_300001_SM_10006detail8for_each13static_kernelINS2_12policy_hub_t12policy_500_tEmN6thrust24THRUST_300001_SM_1000_NS8cuda_cub20__uninitialized_fill7functorINS7_10device_ptrIlEElEEEEvT0_T1__param_1];
	ld.param.u64 	%rd7, [_ZN3cub18CUB_300001_SM_10006detail8for_each13static_kernelINS2_12policy_hub_t12policy_500_tEmN6thrust24THRUST_300001_SM_1000_NS8cuda_cub20__uninitialized_fill7functorINS7_10device_ptrIlEElEEEEvT0_T1__param_0];
	mov.u32 	%r2, %ctaid.x;
	mul.wide.u32 	%rd1, %r2, 512;
	sub.s64 	%rd2, %rd7, %rd1;
	setp.lt.u64 	%p1, %rd2, 512;
	@%p1 bra 	$L__BB8_2;
	mov.u32 	%r4, %tid.x;
	cvta.to.global.u64 	%rd13, %rd5;
	cvt.u64.u32 	%rd14, %r4;
	add.s64 	%rd15, %rd1, %rd14;
	shl.b64 	%rd16, %rd15, 3;
	add.s64 	%rd17, %rd13, %rd16;
	st.global.u64 	[%rd17], %rd6;
	st.global.u64 	[%rd17+2048], %rd6;
	bra.uni 	$L__BB8_6;
$L__BB8_2:
	cvta.to.global.u64 	%rd8, %rd5;
	mov.u32 	%r1, %tid.x;
	cvt.u64.u32 	%rd9, %r1;
	setp.le.u64 	%p2, %rd2, %rd9;
	add.s64 	%rd10, %rd1, %rd9;
	shl.b64 	%rd11, %rd10, 3;
	add.s64 	%rd4, %rd8, %rd11;
	@%p2 bra 	$L__BB8_4;
	st.global.u64 	[%rd4], %rd6;
$L__BB8_4:
	add.s32 	%r3, %r1, 256;
	cvt.u64.u32 	%rd12, %r3;
	setp.le.u64 	%p3, %rd2, %rd12;
	@%p3 bra 	$L__BB8_6;
	st.global.u64 	[%rd4+2048], %rd6;
$L__BB8_6:
	ret;

}
	// .globl	_ZN3cub18CUB_300001_SM_10006detail8for_each13static_kernelINS2_12policy_hub_t12policy_500_tElN6thrust24THRUST_300001_SM_1000_NS8cuda_cub11__transform17unary_transform_fINS7_20permutation_iteratorINS7_6detail15normal_iteratorINS7_10device_ptrIlEEEENSD_INSE_IiEEEEEESG_SI_N4cuda3std3__410__identityE6is_oddEEEEvT0_T1_
.visible .entry _ZN3cub18CUB_300001_SM_10006detail8for_each13static_kernelINS2_12policy_hub_t12policy_500_tElN6thrust24THRUST_300001_SM_1000_NS8cuda_cub11__transform17unary_transform_fINS7_20permutation_iteratorINS7_6detail15normal_iteratorINS7_10device_ptrIlEEEENSD_INSE_IiEEEEEESG_SI_N4cuda3std3__410__identityE6is_oddEEEEvT0_T1_(
	.param .u64 _ZN3cub18CUB_300001_SM_10006detail8for_each13static_kernelINS2_12policy_hub_t12policy_500_tElN6thrust24THRUST_300001_SM_1000_NS8cuda_cub11__transform17unary_transform_fINS7_20permutation_iteratorINS7_6detail15normal_iteratorINS7_10device_ptrIlEEEENSD_INSE_IiEEEEEESG_SI_N4cuda3std3__410__identityE6is_oddEEEEvT0_T1__param_0,
	.param .align 8 .b8 _ZN3cub18CUB_300001_SM_10006detail8for_each13static_kernelINS2_12policy_hub_t12policy_500_tElN6thrust24THRUST_300001_SM_1000_NS8cuda_cub11__transform17unary_transform_fINS7_20permutation_iteratorINS7_6detail15normal_iteratorINS7_10device_ptrIlEEEENSD_INSE_IiEEEEEESG_SI_N4cuda3std3__410__identityE6is_oddEEEEvT0_T1__param_1[40]
)
.maxntid 256
{
	.reg .pred 	%p<8>;
	.reg .b16 	%rs<9>;
	.reg .b32 	%r<28>;
	.reg .b64 	%rd<52>;

	ld.param.u64 	%rd18, [_ZN3cub18CUB_300001_SM_10006detail8for_each13static_kernelINS2_12policy_hub_t12policy_500_tElN6thrust24THRUST_300001_SM_1000_NS8cuda_cub11__transform17unary_transform_fINS7_20permutation_iteratorINS7_6detail15normal_iteratorINS7_10device_ptrIlEEEENSD_INSE_IiEEEEEESG_SI_N4cuda3std3__410__identityE6is_oddEEEEvT0_T1__param_1+24];
	ld.param.u64 	%rd17, [_ZN3cub18CUB_300001_SM_10006detail8for_each13static_kernelINS2_12policy_hub_t12policy_500_tElN6thrust24THRUST_300001_SM_1000_NS8cuda_cub11__transform17unary_transform_fINS7_20permutation_iteratorINS7_6detail15normal_iteratorINS7_10device_ptrIlEEEENSD_INSE_IiEEEEEESG_SI_N4cuda3std3__410__identityE6is_oddEEEEvT0_T1__param_1+16];
	ld.param.u64 	%rd16, [_ZN3cub18CUB_300001_SM_10006detail8for_each13static_kernelINS2_12policy_hub_t12policy_500_tElN6thrust24THRUST_300001_SM_1000_NS8cuda_cub11__transform17unary_transform_fINS7_20permutation_iteratorINS7_6detail15normal_iteratorINS7_10device_ptrIlEEEENSD_INSE_IiEEEEEESG_SI_N4cuda3std3__410__identityE6is_oddEEEEvT0_T1__param_1+8];
	ld.param.u64 	%rd15, [_ZN3cub18CUB_300001_SM_10006detail8for_each13static_kernelINS2_12policy_hub_t12policy_500_tElN6thrust24THRUST_300001_SM_1000_NS8cuda_cub11__transform17unary_transform_fINS7_20permutation_iteratorINS7_6detail15normal_iteratorINS7_10device_ptrIlEEEENSD_INSE_IiEEEEEESG_SI_N4cuda3std3__410__identityE6is_oddEEEEvT0_T1__param_1];
	ld.param.u64 	%rd19, [_ZN3cub18CUB_300001_SM_10006detail8for_each13static_kernelINS2_12policy_hub_t12policy_500_tElN6thrust24THRUST_300001_SM_1000_NS8cuda_cub11__transform17unary_transform_fINS7_20permutation_iteratorINS7_6detail15normal_iteratorINS7_10device_ptrIlEEEENSD_INSE_IiEEEEEESG_SI_N4cuda3std3__410__identityE6is_oddEEEEvT0_T1__param_0];
	mov.u32 	%r11, %ctaid.x;
	mul.wide.u32 	%rd1, %r11, 512;
	sub.s64 	%rd2, %rd19, %rd1;
	setp.lt.s64 	%p1, %rd2, 512;
	@%p1 bra 	$L__BB9_5;
	cvta.to.global.u64 	%rd39, %rd15;
	cvta.to.global.u64 	%rd3, %rd16;
	cvta.to.global.u64 	%rd40, %rd17;
	cvta.to.global.u64 	%rd41, %rd18;
	mov.u32 	%r21, %tid.x;
	cvt.u64.u32 	%rd42, %r21;
	add.s64 	%rd43, %rd1, %rd42;
	shl.b64 	%rd44, %rd43, 2;
	add.s64 	%rd4, %rd41, %rd44;
	ld.global.u32 	%r22, [%rd4];
	and.b32  	%r23, %r22, -2147483647;
	setp.ne.s32 	%p6, %r23, 1;
	add.s64 	%rd5, %rd39, %rd44;
	shl.b64 	%rd45, %rd43, 3;
	add.s64 	%rd6, %rd40, %rd45;
	@%p6 bra 	$L__BB9_3;
	ld.global.u32 	%r24, [%rd5];
	mul.wide.s32 	%rd46, %r24, 8;
	add.s64 	%rd47, %rd3, %rd46;
	ld.global.u64 	%rd48, [%rd47];
	st.global.u64 	[%rd6], %rd48;
$L__BB9_3:
	ld.global.u32 	%r25, [%rd4+1024];
	and.b32  	%r26, %r25, -2147483647;
	setp.ne.s32 	%p7, %r26, 1;
	@%p7 bra 	$L__BB9_11;
	ld.global.u32 	%r27, [%rd5+1024];
	mul.wide.s32 	%rd49, %r27, 8;
	add.s64 	%rd50, %rd3, %rd49;
	ld.global.u64 	%rd51, [%rd50];
	st.global.u64 	[%rd6+2048], %rd51;
	bra.uni 	$L__BB9_11;
$L__BB9_5:
	cvta.to.global.u64 	%rd7, %rd15;
	cvta.to.global.u64 	%rd8, %rd16;
	cvta.to.global.u64 	%rd9, %rd17;
	cvta.to.global.u64 	%rd10, %rd18;
	mov.u32 	%r12, %tid.x;
	cvt.s64.s32 	%rd11, %rd2;
	cvt.u64.u32 	%rd12, %r12;
	setp.le.s64 	%p2, %rd11, %rd12;
	@%p2 bra 	$L__BB9_8;
	add.s64 	%rd13, %rd1, %rd12;
	shl.b64 	%rd20, %rd13, 2;
	add.s64 	%rd21, %rd10, %rd20;
	ld.global.u32 	%r13, [%rd21];
	and.b32  	%r14, %r13, -2147483647;
	setp.ne.s32 	%p3, %r14, 1;
	@%p3 bra 	$L__BB9_8;
	add.s64 	%rd23, %rd7, %rd20;
	ld.global.u32 	%r15, [%rd23];
	mul.wide.s32 	%rd24, %r15, 8;
	add.s64 	%rd25, %rd8, %rd24;
	shl.b64 	%rd26, %rd13, 3;
	add.s64 	%rd27, %rd9, %rd26;
	ld.global.u64 	%rd28, [%rd25];
	st.global.u64 	[%rd27], %rd28;
$L__BB9_8:
	cvt.u32.u64 	%r16, %rd12;
	add.s32 	%r17, %r16, 256;
	cvt.u64.u32 	%rd29, %r17;
	setp.le.s64 	%p4, %rd11, %rd29;
	@%p4 bra 	$L__BB9_11;
	add.s64 	%rd14, %rd1, %rd12;
	shl.b64 	%rd30, %rd14, 2;
	add.s64 	%rd31, %rd10, %rd30;
	ld.global.u32 	%r18, [%rd31+1024];
	and.b32  	%r19, %r18, -2147483647;
	setp.ne.s32 	%p5, %r19, 1;
	@%p5 bra 	$L__BB9_11;
	add.s64 	%rd33, %rd7, %rd30;
	ld.global.u32 	%r20, [%rd33+1024];
	mul.wide.s32 	%rd34, %r20, 8;
	add.s64 	%rd35, %rd8, %rd34;
	shl.b64 	%rd36, %rd14, 3;
	add.s64 	%rd37, %rd9, %rd36;
	ld.global.u64 	%rd38, [%rd35];
	st.global.u64 	[%rd37+2048], %rd38;
$L__BB9_11:
	ret;

}
	// .globl	_ZN3cub18CUB_300001_SM_10006detail8for_each13static_kernelINS2_12policy_hub_t12policy_500_tEmN6thrust24THRUST_300001_SM_1000_NS8cuda_cub20__uninitialized_fill7functorINS7_10device_ptrIxEExEEEEvT0_T1_
.visible .entry _ZN3cub18CUB_300001_SM_10006detail8for_each13static_kernelINS2_12policy_hub_t12policy_500_tEmN6thrust24THRUST_300001_SM_1000_NS8cuda_cub20__uninitialized_fill7functorINS7_10device_ptrIxEExEEEEvT0_T1_(
	.param .u64 _ZN3cub18CUB_300001_SM_10006detail8for_each13static_kernelINS2_12policy_hub_t12policy_500_tEmN6thrust24THRUST_300001_SM_1000_NS8cuda_cub20__uninitialized_fill7functorINS7_10device_ptrIxEExEEEEvT0_T1__param_0,
	.param .align 8 .b8 _ZN3cub18CUB_300001_SM_10006detail8for_each13static_kernelINS2_12policy_hub_t12policy_500_tEmN6thrust24THRUST_300001_SM_1000_NS8cuda_cub20__uninitialized_fill7functorINS7_10device_ptrIxEExEEEEvT0_T1__param_1[16]
)
.maxntid 256
{
	.reg .pred 	%p<4>;
	.reg .b32 	%r<5>;
	.reg .b64 	%rd<18>;

	ld.param.u64 	%rd6, [_ZN3cub18CUB_300001_SM_10006detail8for_each13static_kernelINS2_12policy_hub_t12policy_500_tEmN6thrust24THRUST_300001_SM_1000_NS8cuda_cub20__uninitialized_fill7functorINS7_10device_ptrIxEExEEEEvT0_T1__param_1+8];
	ld.param.u64 	%rd5, [_ZN3cub18CUB_300001_SM_10006detail8for_each13static_kernelINS2_12policy_hub_t12policy_500_tEmN6thrust24THRUST_300001_SM_1000_NS8cuda_cub20__uninitialized_fill7functorINS7_10device_ptrIxEExEEEEvT0_T1__param_1];
	ld.param.u64 	%rd7, [_ZN3cub18CUB_300001_SM_10006detail8for_each13static_kernelINS2_12policy_hub_t12policy_500_tEmN6thrust24THRUST_300001_SM_1000_NS8cuda_cub20__uninitialized_fill7functorINS7_10device_ptrIxEExEEEEvT0_T1__param_0];
	mov.u32 	%r2, %ctaid.x;
	mul.wide.u32 	%rd1, %r2, 512;
	sub.s64 	%rd2, %rd7, %rd1;
	setp.lt.u64 	%p1, %rd2, 512;
	@%p1 bra 	$L__BB10_2;
	mov.u32 	%r4, %tid.x;
	cvta.to.global.u64 	%rd13, %rd5;
	cvt.u64.u32 	%rd14, %r4;
	add.s64 	%rd15, %rd1, %rd14;
	shl.b64 	%rd16, %rd15, 3;
	add.s64 	%rd17, %rd13, %rd16;
	st.global.u64 	[%rd17], %rd6;
	st.global.u64 	[%rd17+2048], %rd6;
	bra.uni 	$L__BB10_6;
$L__BB10_2:
	cvta.to.global.u64 	%rd8, %rd5;
	mov.u32 	%r1, %tid.x;
	cvt.u64.u32 	%rd9, %r1;
	setp.le.u64 	%p2, %rd2, %rd9;
	add.s64 	%rd10, %rd1, %rd9;
	shl.b64 	%rd11, %rd10, 3;
	add.s64 	%rd4, %rd8, %rd11;
	@%p2 bra 	$L__BB10_4;
	st.global.u64 	[%rd4], %rd6;
$L__BB10_4:
	add.s32 	%r3, %r1, 256;
	cvt.u64.u32 	%rd12, %r3;
	setp.le.u64 	%p3, %rd2, %rd12;
	@%p3 bra 	$L__BB10_6;
	st.global.u64 	[%rd4+2048], %rd6;
$L__BB10_6:
	ret;

}
	// .globl	_ZN3cub18CUB_300001_SM_10006detail8for_each13static_kernelINS2_12policy_hub_t12policy_500_tElN6thrust24THRUST_300001_SM_1000_NS8cuda_cub11__transform17unary_transform_fINS7_20permutation_iteratorINS7_6detail15normal_iteratorINS7_10device_ptrIxEEEENSD_INSE_IiEEEEEESG_SI_N4cuda3std3__410__identityE6is_oddEEEEvT0_T1_
.visible .entry _ZN3cub18CUB_300001_SM_10006detail8for_each13static_kernelINS2_12policy_hub_t12policy_500_tElN6thrust24THRUST_300001_SM_1000_NS8cuda_cub11__transform17unary_transform_fINS7_20permutation_iteratorINS7_6detail15normal_iteratorINS7_10device_ptrIxEEEENSD_INSE_IiEEEEEESG_SI_N4cuda3std3__410__identityE6is_oddEEEEvT0_T1_(
	.param .u64 _ZN3cub18CUB_300001_SM_10006detail8for_each13static_kernelINS2_12policy_hub_t12policy_500_tElN6thrust24THRUST_300001_SM_1000_NS8cuda_cub11__transform17unary_transform_fINS7_20permutation_iteratorINS7_6detail15normal_iteratorINS7_10device_ptrIxEEEENSD_INSE_IiEEEEEESG_SI_N4cuda3std3__410__identityE6is_oddEEEEvT0_T1__param_0,
	.param .align 8 .b8 _ZN3cub18CUB_300001_SM_10006detail8for_each13static_kernelINS2_12policy_hub_t12policy_500_tElN6thrust24THRUST_300001_SM_1000_NS8cuda_cub11__transform17unary_transform_fINS7_20permutation_iteratorINS7_6detail15normal_iteratorINS7_10device_ptrIxEEEENSD_INSE_IiEEEEEESG_SI_N4cuda3std3__410__identityE6is_oddEEEEvT0_T1__param_1[40]
)
.maxntid 256
{
	.reg .pred 	%p<8>;
	.reg .b16 	%rs<9>;
	.reg .b32 	%r<28>;
	.reg .b64 	%rd<52>;

	ld.param.u64 	%rd18, [_ZN3cub18CUB_300001_SM_10006detail8for_each13static_kernelINS2_12policy_hub_t12policy_500_tElN6thrust24THRUST_300001_SM_1000_NS8cuda_cub11__transform17unary_transform_fINS7_20permutation_iteratorINS7_6detail15normal_iteratorINS7_10device_ptrIxEEEENSD_INSE_IiEEEEEESG_SI_N4cuda3std3__410__identityE6is_oddEEEEvT0_T1__param_1+24];
	ld.param.u64 	%rd17, [_ZN3cub18CUB_300001_SM_10006detail8for_each13static_kernelINS2_12policy_hub_t12policy_500_tElN6thrust24THRUST_300001_SM_1000_NS8cuda_cub11__transform17unary_transform_fINS7_20permutation_iteratorINS7_6detail15normal_iteratorINS7_10device_ptrIxEEEENSD_INSE_IiEEEEEESG_SI_N4cuda3std3__410__identityE6is_oddEEEEvT0_T1__param_1+16];
	ld.param.u64 	%rd16, [_ZN3cub18CUB_300001_SM_10006detail8for_each13static_kernelINS2_12policy_hub_t12policy_500_tElN6thrust24THRUST_300001_SM_1000_NS8cuda_cub11__transform17unary_transform_fINS7_20permutation_iteratorINS7_6detail15normal_iteratorINS7_10device_ptrIxEEEENSD_INSE_IiEEEEEESG_SI_N4cuda3std3__410__identityE6is_oddEEEEvT0_T1__param_1+8];
	ld.param.u64 	%rd15, [_ZN3cub18CUB_300001_SM_10006detail8for_each13static_kernelINS2_12policy_hub_t12policy_500_tElN6thrust24THRUST_300001_SM_1000_NS8cuda_cub11__transform17unary_transform_fINS7_20permutation_iteratorINS7_6detail15normal_iteratorINS7_10device_ptrIxEEEENSD_INSE_IiEEEEEESG_SI_N4cuda3std3__410__identityE6is_oddEEEEvT0_T1__param_1];
	ld.param.u64 	%rd19, [_ZN3cub18CUB_300001_SM_10006detail8for_each13static_kernelINS2_12policy_hub_t12policy_500_tElN6thrust24THRUST_300001_SM_1000_NS8cuda_cub11__transform17unary_transform_fINS7_20permutation_iteratorINS7_6detail15normal_iteratorINS7_10device_ptrIxEEEENSD_INSE_IiEEEEEESG_SI_N4cuda3std3__410__identityE6is_oddEEEEvT0_T1__param_0];
	mov.u32 	%r11, %ctaid.x;
	mul.wide.u32 	%rd1, %r11, 512;
	sub.s64 	%rd2, %rd19, %rd1;
	setp.lt.s64 	%p1, %rd2, 512;
	@%p1 bra 	$L__BB11_5;
	cvta.to.global.u64 	%rd39, %rd15;
	cvta.to.global.u64 	%rd3, %rd16;
	cvta.to.global.u64 	%rd40, %rd17;
	cvta.to.global.u64 	%rd41, %rd18;
	mov.u32 	%r21, %tid.x;
	cvt.u64.u32 	%rd42, %r21;
	add.s64 	%rd43, %rd1, %rd42;
	shl.b64 	%rd44, %rd43, 2;
	add.s64 	%rd4, %rd41, %rd44;
	ld.global.u32 	%r22, [%rd4];
	and.b32  	%r23, %r22, -2147483647;
	setp.ne.s32 	%p6, %r23, 1;
	add.s64 	%rd5, %rd39, %rd44;
	shl.b64 	%rd45, %rd43, 3;
	add.s64 	%rd6, %rd40, %rd45;
	@%p6 bra 	$L__BB11_3;
	ld.global.u32 	%r24, [%rd5];
	mul.wide.s32 	%rd46, %r24, 8;
	add.s64 	%rd47, %rd3, %rd46;
	ld.global.u64 	%rd48, [%rd47];
	st.global.u64 	[%rd6], %rd48;
$L__BB11_3:
	ld.global.u32 	%r25, [%rd4+1024];
	and.b32  	%r26, %r25, -2147483647;
	setp.ne.s32 	%p7, %r26, 1;
	@%p7 bra 	$L__BB11_11;
	ld.global.u32 	%r27, [%rd5+1024];
	mul.wide.s32 	%rd49, %r27, 8;
	add.s64 	%rd50, %rd3, %rd49;
	ld.global.u64 	%rd51, [%rd50];
	st.global.u64 	[%rd6+2048], %rd51;
	bra.uni 	$L__BB11_11;
$L__BB11_5:
	cvta.to.global.u64 	%rd7, %rd15;
	cvta.to.global.u64 	%rd8, %rd16;
	cvta.to.global.u64 	%rd9, %rd17;
	cvta.to.global.u64 	%rd10, %rd18;
	mov.u32 	%r12, %tid.x;
	cvt.s64.s32 	%rd11, %rd2;
	cvt.u64.u32 	%rd12, %r12;
	setp.le.s64 	%p2, %rd11, %rd12;
	@%p2 bra 	$L__BB11_8;
	add.s64 	%rd13, %rd1, %rd12;
	shl.b64 	%rd20, %rd13, 2;
	add.s64 	%rd21, %rd10, %rd20;
	ld.global.u32 	%r13, [%rd21];
	and.b32  	%r14, %r13, -2147483647;
	setp.ne.s32 	%p3, %r14, 1;
	@%p3 bra 	$L__BB11_8;
	add.s64 	%rd23, %rd7, %rd20;
	ld.global.u32 	%r15, [%rd23];
	mul.wide.s32 	%rd24, %r15, 8;
	add.s64 	%rd25, %rd8, %rd24;
	shl.b64 	%rd26, %rd13, 3;
	add.s64 	%rd27, %rd9, %rd26;
	ld.global.u64 	%rd28, [%rd25];
	st.global.u64 	[%rd27], %rd28;
$L__BB11_8:
	cvt.u32.u64 	%r16, %rd12;
	add.s32 	%r17, %r16, 256;
	cvt.u64.u32 	%rd29, %r17;
	setp.le.s64 	%p4, %rd11, %rd29;
	@%p4 bra 	$L__BB11_11;
	add.s64 	%rd14, %rd1, %rd12;
	shl.b64 	%rd30, %rd14, 2;
	add.s64 	%rd31, %rd10, %rd30;
	ld.global.u32 	%r18, [%rd31+1024];
	and.b32  	%r19, %r18, -2147483647;
	setp.ne.s32 	%p5, %r19, 1;
	@%p5 bra 	$L__BB11_11;
	add.s64 	%rd33, %rd7, %rd30;
	ld.global.u32 	%r20, [%rd33+1024];
	mul.wide.s32 	%rd34, %r20, 8;
	add.s64 	%rd35, %rd8, %rd34;
	shl.b64 	%rd36, %rd14, 3;
	add.s64 	%rd37, %rd9, %rd36;
	ld.global.u64 	%rd38, [%rd35];
	st.global.u64 	[%rd37+2048], %rd38;
$L__BB11_11:
	ret;

}
	// .globl	_ZN3cub18CUB_300001_SM_10006detail8for_each13static_kernelINS2_12policy_hub_t12policy_500_tEmN6thrust24THRUST_300001_SM_1000_NS8cuda_cub20__uninitialized_fill7functorINS7_10device_ptrIfEEfEEEEvT0_T1_
.visible .entry _ZN3cub18CUB_300001_SM_10006detail8for_each13static_kernelINS2_12policy_hub_t12policy_500_tEmN6thrust24THRUST_300001_SM_1000_NS8cuda_cub20__uninitialized_fill7functorINS7_10device_ptrIfEEfEEEEvT0_T1_(
	.param .u64 _ZN3cub18CUB_300001_SM_10006detail8for_each13static_kernelINS2_12policy_hub_t12policy_500_tEmN6thrust24THRUST_300001_SM_1000_NS8cuda_cub20__uninitialized_fill7functorINS7_10device_ptrIfEEfEEEEvT0_T1__param_0,
	.param .align 8 .b8 _ZN3cub18CUB_300001_SM_10006detail8for_each13static_kernelINS2_12policy_hub_t12policy_500_tEmN6thrust24THRUST_300001_SM_1000_NS8cuda_cub20__uninitialized_fill7functorINS7_10device_ptrIfEEfEEEEvT0_T1__param_1[16]
)
.maxntid 256
{
	.reg .pred 	%p<4>;
	.reg .b16 	%rs<5>;
	.reg .b32 	%r<10>;
	.reg .b32 	%f<3>;
	.reg .b64 	%rd<16>;

	ld.param.f32 	%f2, [_ZN3cub18CUB_300001_SM_10006detail8for_each13static_kernelINS2_12policy_hub_t12policy_500_tEmN6thrust24THRUST_300001_SM_1000_NS8cuda_cub20__uninitialized_fill7functorINS7_10device_ptrIfEEfEEEEvT0_T1__param_1+8];
	ld.param.u64 	%rd4, [_ZN3cub18CUB_300001_SM_10006detail8for_each13static_kernelINS2_12policy_hub_t12policy_500_tEmN6thrust24THRUST_300001_SM_1000_NS8cuda_cub20__uninitialized_fill7functorINS7_10device_ptrIfEEfEEEEvT0_T1__param_1];
	ld.param.u64 	%rd5, [_ZN3cub18CUB_300001_SM_10006detail8for_each13static_kernelINS2_12policy_hub_t12policy_500_tEmN6thrust24THRUST_300001_SM_1000_NS8cuda_cub20__uninitialized_fill7functorINS7_10device_ptrIfEEfEEEEvT0_T1__param_0];
	mov.u32 	%r7, %ctaid.x;
	mul.wide.u32 	%rd1, %r7, 512;
	sub.s64 	%rd2, %rd5, %rd1;
	setp.lt.u64 	%p1, %rd2, 512;
	@%p1 bra 	$L__BB12_2;
	mov.u32 	%r9, %tid.x;
	cvta.to.global.u64 	%rd11, %rd4;
	cvt.u64.u32 	%rd12, %r9;
	add.s64 	%rd13, %rd1, %rd12;
	shl.b64 	%rd14, %rd13, 2;
	add.s64 	%rd15, %rd11, %rd14;
	st.global.f32 	[%rd15], %f2;
	st.global.f32 	[%rd15+1024], %f2;
	bra.uni 	$L__BB12_6;
$L__BB12_2:
	cvta.to.global.u64 	%rd6, %rd4;
	mov.u32 	%r1, %tid.x;
	cvt.u64.u32 	%rd7, %r1;
	setp.le.u64 	%p2, %rd2, %rd7;
	add.s64 	%rd8, %rd1, %rd7;
	shl.b64 	%rd9, %rd8, 2;
	add.s64 	%rd3, %rd6, %rd9;
	@%p2 bra 	$L__BB12_4;
	st.global.f32 	[%rd3], %f2;
$L__BB12_4:
	add.s32 	%r8, %r1, 256;
	cvt.u64.u32 	%rd10, %r8;
	setp.le.u64 	%p3, %rd2, %rd10;
	@%p3 bra 	$L__BB12_6;
	st.global.f32 	[%rd3+1024], %f2;
$L__BB12_6:
	ret;

}
	// .globl	_ZN3cub18CUB_300001_SM_10006detail8for_each13static_kernelINS2_12policy_hub_t12policy_500_tElN6thrust24THRUST_300001_SM_1000_NS8cuda_cub11__transform17unary_transform_fINS7_20permutation_iteratorINS7_6detail15normal_iteratorINS7_10device_ptrIfEEEENSD_INSE_IiEEEEEESG_SI_N4cuda3std3__410__identityE6is_oddEEEEvT0_T1_
.visible .entry _ZN3cub18CUB_300001_SM_10006detail8for_each13static_kernelINS2_12policy_hub_t12policy_500_tElN6thrust24THRUST_300001_SM_1000_NS8cuda_cub11__transform17unary_transform_fINS7_20permutation_iteratorINS7_6detail15normal_iteratorINS7_10device_ptrIfEEEENSD_INSE_IiEEEEEESG_SI_N4cuda3std3__410__identityE6is_oddEEEEvT0_T1_(
	.param .u64 _ZN3cub18CUB_300001_SM_10006detail8for_each13static_kernelINS2_12policy_hub_t12policy_500_tElN6thrust24THRUST_300001_SM_1000_NS8cuda_cub11__transform17unary_transform_fINS7_20permutation_iteratorINS7_6detail15normal_iteratorINS7_10device_ptrIfEEEENSD_INSE_IiEEEEEESG_SI_N4cuda3std3__410__identityE6is_oddEEEEvT0_T1__param_0,
	.param .align 8 .b8 _ZN3cub18CUB_300001_SM_10006detail8for_each13static_kernelINS2_12policy_hub_t12policy_500_tElN6thrust24THRUST_300001_SM_1000_NS8cuda_cub11__transform17unary_transform_fINS7_20permutation_iteratorINS7_6detail15normal_iteratorINS7_10device_ptrIfEEEENSD_INSE_IiEEEEEESG_SI_N4cuda3std3__410__identityE6is_oddEEEEvT0_T1__param_1[40]
)
.maxntid 256
{
	.reg .pred 	%p<8>;
	.reg .b16 	%rs<9>;
	.reg .b32 	%r<28>;
	.reg .b32 	%f<5>;
	.reg .b64 	%rd<45>;

	ld.param.u64 	%rd18, [_ZN3cub18CUB_300001_SM_10006detail8for_each13static_kernelINS2_12policy_hub_t12policy_500_tElN6thrust24THRUST_300001_SM_1000_NS8cuda_cub11__transform17unary_transform_fINS7_20permutation_iteratorINS7_6detail15normal_iteratorINS7_10device_ptrIfEEEENSD_INSE_IiEEEEEESG_SI_N4cuda3std3__410__identityE6is_oddEEEEvT0_T1__param_1+24];
	ld.param.u64 	%rd17, [_ZN3cub18CUB_300001_SM_10006detail8for_each13static_kernelINS2_12policy_hub_t12policy_500_tElN6thrust24THRUST_300001_SM_1000_NS8cuda_cub11__transform17unary_transform_fINS7_20permutation_iteratorINS7_6detail15normal_iteratorINS7_10device_ptrIfEEEENSD_INSE_IiEEEEEESG_SI_N4cuda3std3__410__identityE6is_oddEEEEvT0_T1__param_1+16];
	ld.param.u64 	%rd16, [_ZN3cub18CUB_300001_SM_10006detail8for_each13static_kernelINS2_12policy_hub_t12policy_500_tElN6thrust24THRUST_300001_SM_1000_NS8cuda_cub11__transform17unary_transform_fINS7_20permutation_iteratorINS7_6detail15normal_iteratorINS7_10device_ptrIfEEEENSD_INSE_IiEEEEEESG_SI_N4cuda3std3__410__identityE6is_oddEEEEvT0_T1__param_1+8];
	ld.param.u64 	%rd15, [_ZN3cub18CUB_300001_SM_10006detail8for_each13static_kernelINS2_12policy_hub_t12policy_500_tElN6thrust24THRUST_300001_SM_1000_NS8cuda_cub11__transform17unary_transform_fINS7_20permutation_iteratorINS7_6detail15normal_iteratorINS7_10device_ptrIfEEEENSD_INSE_IiEEEEEESG_SI_N4cuda3std3__410__identityE6is_oddEEEEvT0_T1__param_1];
	ld.param.u64 	%rd19, [_ZN3cub18CUB_300001_SM_10006detail8for_each13static_kernelINS2_12policy_hub_t12policy_500_tElN6thrust24THRUST_300001_SM_1000_NS8cuda_cub11__transform17unary_transform_fINS7_20permutation_iteratorINS7_6detail15normal_iteratorINS7_10device_ptrIfEEEENSD_INSE_IiEEEEEESG_SI_N4cuda3std3__410__identityE6is_oddEEEEvT0_T1__param_0];
	mov.u32 	%r11, %ctaid.x;
	mul.wide.u32 	%rd1, %r11, 512;
	sub.s64 	%rd2, %rd19, %rd1;
	setp.lt.s64 	%p1, %rd2, 512;
	@%p1 bra 	$L__BB13_5;
	cvta.to.global.u64 	%rd35, %rd15;
	cvta.to.global.u64 	%rd3, %rd16;
	cvta.to.global.u64 	%rd36, %rd17;
	cvta.to.global.u64 	%rd37, %rd18;
	mov.u32 	%r21, %tid.x;
	cvt.u64.u32 	%rd38, %r21;
	add.s64 	%rd39, %rd1, %rd38;
	shl.b64 	%rd40, %rd39, 2;
	add.s64 	%rd4, %rd37, %rd40;
	ld.global.u32 	%r22, [%rd4];
	and.b32  	%r23, %r22, -2147483647;
	setp.ne.s32 	%p6, %r23, 1;
	add.s64 	%rd5, %rd35, %rd40;
	add.s64 	%rd6, %rd36, %rd40;
	@%p6 bra 	$L__BB13_3;
	ld.global.u32 	%r24, [%rd5];
	mul.wide.s32 	%rd41, %r24, 4;
	add.s64 	%rd42, %rd3, %rd41;
	ld.global.f32 	%f3, [%rd42];
	st.global.f32 	[%rd6], %f3;
$L__BB13_3:
	ld.global.u32 	%r25, [%rd4+1024];
	and.b32  	%r26, %r25, -2147483647;
	setp.ne.s32 	%p7, %r26, 1;
	@%p7 bra 	$L__BB13_11;
	ld.global.u32 	%r27, [%rd5+1024];
	mul.wide.s32 	%rd43, %r27, 4;
	add.s64 	%rd44, %rd3, %rd43;
	ld.global.f32 	%f4, [%rd44];
	st.global.f32 	[%rd6+1024], %f4;
	bra.uni 	$L__BB13_11;
$L__BB13_5:
	cvta.to.global.u64 	%rd7, %rd15;
	cvta.to.global.u64 	%rd8, %rd16;
	cvta.to.global.u64 	%rd9, %rd17;
	cvta.to.global.u64 	%rd10, %rd18;
	mov.u32 	%r12, %tid.x;
	cvt.s64.s32 	%rd11, %rd2;
	cvt.u64.u32 	%rd12, %r12;
	setp.le.s64 	%p2, %rd11, %rd12;
	@%p2 bra 	$L__BB13_8;
	add.s64 	%rd13, %rd1, %rd12;
	shl.b64 	%rd20, %rd13, 2;
	add.s64 	%rd21, %rd10, %rd20;
	ld.global.u32 	%r13, [%rd21];
	and.b32  	%r14, %r13, -2147483647;
	setp.ne.s32 	%p3, %r14, 1;
	@%p3 bra 	$L__BB13_8;
	add.s64 	%rd23, %rd7, %rd20;
	ld.global.u32 	%r15, [%rd23];
	mul.wide.s32 	%rd24, %r15, 4;
	add.s64 	%rd25, %rd8, %rd24;
	add.s64 	%rd26, %rd9, %rd20;
	ld.global.f32 	%f1, [%rd25];
	st.global.f32 	[%rd26], %f1;
$L__BB13_8:
	cvt.u32.u64 	%r16, %rd12;
	add.s32 	%r17, %r16, 256;
	cvt.u64.u32 	%rd27, %r17;
	setp.le.s64 	%p4, %rd11, %rd27;
	@%p4 bra 	$L__BB13_11;
	add.s64 	%rd14, %rd1, %rd12;
	shl.b64 	%rd28, %rd14, 2;
	add.s64 	%rd29, %rd10, %rd28;
	ld.global.u32 	%r18, [%rd29+1024];
	and.b32  	%r19, %r18, -2147483647;
	setp.ne.s32 	%p5, %r19, 1;
	@%p5 bra 	$L__BB13_11;
	add.s64 	%rd31, %rd7, %rd28;
	ld.global.u32 	%r20, [%rd31+1024];
	mul.wide.s32 	%rd32, %r20, 4;
	add.s64 	%rd33, %rd8, %rd32;
	add.s64 	%rd34, %rd9, %rd28;
	ld.global.f32 	%f2, [%rd33];
	st.global.f32 	[%rd34+1024], %f2;
$L__BB13_11:
	ret;

}


// ===== COMPILED SASS (sm_100) =====

	.target	sm_100

	.elftype	@"ET_EXEC"


//--------------------- .note.nv.tkinfo           --------------------------
	.section	.note.nv.tkinfo,"",@"SHT_NOTE"
	.sectionflags	@"SHF_NOTE_NV_TKINFO"
	.tkinfo
        /*0018*/ 	.word	0x00000002
        /*0030*/ 	.string	""
        /*0030*/ 	.string	"ptxas"
        /*0030*/ 	.string	"Cuda compilation tools, release 13.0, V13.0.88"
        /*0030*/ 	.string	"Build cuda_13.0.r13.0/compiler.36424714_0"
        /*0030*/ 	.string	"-arch sm_100 -m 64 "



//--------------------- .note.nv.cuinfo           --------------------------
	.section	.note.nv.cuinfo,"",@"SHT_NOTE"
	.sectionflags	@"SHF_NOTE_NV_CUINFO"
        /*0018*/ 	.short	0x0002
        /*001a*/ 	.short	0x0064
        /*001c*/ 	.short	0x0082
	.zero		2


//--------------------- .nv.info                  --------------------------
	.section	.nv.info,"",@"SHT_CUDA_INFO"
	.align	4


	//----- nvinfo : EIATTR_REGCOUNT
	.align		4
        /*0000*/ 	.byte	0x04, 0x2f
        /*0002*/ 	.short	(.L_46 - .L_45)
	.align		4
.L_45:
        /*0004*/ 	.word	index@(_ZN3cub18CUB_300001_SM_10006detail11EmptyKernelIvEEvv)
        /*0008*/ 	.word	0x00000004


	//----- nvinfo : EIATTR_FRAME_SIZE
	.align		4
.L_46:
        /*000c*/ 	.byte	0x04, 0x11
        /*000e*/ 	.short	(.L_48 - .L_47)
	.align		4
.L_47:
        /*0010*/ 	.word	index@(_ZN3cub18CUB_300001_SM_10006detail11EmptyKernelIvEEvv)
        /*0014*/ 	.word	0x00000000


	//----- nvinfo : EIATTR_REGCOUNT
	.align		4
.L_48:
        /*0018*/ 	.byte	0x04, 0x2f
        /*001a*/ 	.short	(.L_50 - .L_49)
	.align		4
.L_49:
        /*001c*/ 	.word	index@(_ZN3cub18CUB_300001_SM_10006detail8for_each13static_kernelINS2_12policy_hub_t12policy_500_tEmN6thrust24THRUST_300001_SM_1000_NS8cuda_cub20__uninitialized_fill7functorINS7_10device_ptrIiEEiEEEEvT0_T1_)
        /*0020*/ 	.word	0x00000008


	//----- nvinfo : EIATTR_FRAME_SIZE
	.align		4
.L_50:
        /*0024*/ 	.byte	0x04, 0x11
        /*0026*/ 	.short	(.L_52 - .L_51)
	.align		4
.L_51:
        /*0028*/ 	.word	index@(_ZN3cub18CUB_300001_SM_10006detail8for_each13static_kernelINS2_12policy_hub_t12policy_500_tEmN6thrust24THRUST_300001_SM_1000_NS8cuda_cub20__uninitialized_fill7functorINS7_10device_ptrIiEEiEEEEvT0_T1_)
        /*002c*/ 	.word	0x00000000


	//----- nvinfo : EIATTR_REGCOUNT
	.align		4
.L_52:
        /*0030*/ 	.byte	0x04, 0x2f
        /*0032*/ 	.short	(.L_54 - .L_53)
	.align		4
.L_53:
        /*0034*/ 	.word	index@(_ZN3cub18CUB_300001_SM_10006detail8for_each13static_kernelINS2_12policy_hub_t12policy_500_tElN6thrust24THRUST_300001_SM_1000_NS8cuda_cub11__transform17unary_transform_fINS7_20permutation_iteratorINS7_6detail15normal_iteratorINS7_10device_ptrIiEEEESG_EESG_SG_N4cuda3std3__410__identityE6is_oddEEEEvT0_T1_)
        /*0038*/ 	.word	0x0000000d


	//----- nvinfo : EIATTR_FRAME_SIZE
	.align		4
.L_54:
        /*003c*/ 	.byte	0x04, 0x11
        /*003e*/ 	.short	(.L_56 - .L_55)
	.align		4
.L_55:
        /*0040*/ 	.word	index@(_ZN3cub18CUB_300001_SM_10006detail8for_each13static_kernelINS2_12policy_hub_t12policy_500_tElN6thrust24THRUST_300001_SM_1000_NS8cuda_cub11__transform17unary_transform_fINS7_20permutation_iteratorINS7_6detail15normal_iteratorINS7_10device_ptrIiEEEESG_EESG_SG_N4cuda3std3__410__identityE6is_oddEEEEvT0_T1_)
        /*0044*/ 	.word	0x00000000


	//----- nvinfo : EIATTR_REGCOUNT
	.align		4
.L_56:
        /*0048*/ 	.byte	0x04, 0x2f
        /*004a*/ 	.short	(.L_58 - .L_57)
	.align		4
.L_57:
        /*004c*/ 	.word	index@(_ZN3cub18CUB_300001_SM_10006detail8for_each13static_kernelINS2_12policy_hub_t12policy_500_tElN6thrust24THRUST_300001_SM_1000_NS8cuda_cub11__transform17unary_transform_fINS7_20permutation_iteratorINS7_6detail15normal_iteratorINS7_10device_ptrIiEEEESG_EESG_SG_N4cuda3std3__410__identityESL_EEEEvT0_T1_)
        /*0050*/ 	.word	0x0000000c


	//----- nvinfo : EIATTR_FRAME_SIZE
	.align		4
.L_58:
        /*0054*/ 	.byte	0x04, 0x11
        /*0056*/ 	.short	(.L_60 - .L_59)
	.align		4
.L_59:
        /*0058*/ 	.word	index@(_ZN3cub18CUB_300001_SM_10006detail8for_each13static_kernelINS2_12policy_hub_t12policy_500_tElN6thrust24THRUST_300001_SM_1000_NS8cuda_cub11__transform17unary_transform_fINS7_20permutation_iteratorINS7_6detail15normal_iteratorINS7_10device_ptrIiEEEESG_EESG_SG_N4cuda3std3__410__identityESL_EEEEvT0_T1_)
        /*005c*/ 	.word	0x00000000


	//----- nvinfo : EIATTR_REGCOUNT
	.align		4
.L_60:
        /*0060*/ 	.byte	0x04, 0x2f
        /*0062*/ 	.short	(.L_62 - .L_61)
	.align		4
.L_61:
        /*0064*/ 	.word	index@(_ZN3cub18CUB_300001_SM_10006detail8for_each13static_kernelINS2_12policy_hub_t12policy_500_tEmN6thrust24THRUST_300001_SM_1000_NS8cuda_cub20__uninitialized_fill7functorINS7_10device_ptrIcEEcEEEEvT0_T1_)
        /*0068*/ 	.word	0x0000000a


	//----- nvinfo : EIATTR_FRAME_SIZE
	.align		4
.L_62:
        /*006c*/ 	.byte	0x04, 0x11
        /*006e*/ 	.short	(.L_64 - .L_63)
	.align		4
.L_63:
        /*0070*/ 	.word	index@(_ZN3cub18CUB_300001_SM_10006detail8for_each13static_kernelINS2_12policy_hub_t12policy_500_tEmN6thrust24THRUST_300001_SM_1000_NS8cuda_cub20__uninitialized_fill7functorINS7_10device_ptrIcEEcEEEEvT0_T1_)
        /*0074*/ 	.word	0x00000000


	//----- nvinfo : EIATTR_REGCOUNT
	.align		4
.L_64:
        /*0078*/ 	.byte	0x04, 0x2f
        /*007a*/ 	.short	(.L_66 - .L_65)
	.align		4
.L_65:
        /*007c*/ 	.word	index@(_ZN3cub18CUB_300001_SM_10006detail8for_each13static_kernelINS2_12policy_hub_t12policy_500_tElN6thrust24THRUST_300001_SM_1000_NS8cuda_cub11__transform17unary_transform_fINS7_20permutation_iteratorINS7_6detail15normal_iteratorINS7_10device_ptrIcEEEENSD_INSE_IiEEEEEESG_SI_N4cuda3std3__410__identityE6is_oddEEEEvT0_T1_)
        /*0080*/ 	.word	0x0000000c


	//----- nvinfo : EIATTR_FRAME_SIZE
	.align		4
.L_66:
        /*0084*/ 	.byte	0x04, 0x11
        /*0086*/ 	.short	(.L_68 - .L_67)
	.align		4
.L_67:
        /*0088*/ 	.word	index@(_ZN3cub18CUB_300001_SM_10006detail8for_each13static_kernelINS2_12policy_hub_t12policy_500_tElN6thrust24THRUST_300001_SM_1000_NS8cuda_cub11__transform17unary_transform_fINS7_20permutation_iteratorINS7_6detail15normal_iteratorINS7_10device_ptrIcEEEENSD_INSE_IiEEEEEESG_SI_N4cuda3std3__410__identityE6is_oddEEEEvT0_T1_)
        /*008c*/ 	.word	0x00000000


	//----- nvinfo : EIATTR_REGCOUNT
	.align		4
.L_68:
        /*0090*/ 	.byte	0x04, 0x2f
        /*0092*/ 	.short	(.L_70 - .L_69)
	.align		4
.L_69:
        /*0094*/ 	.word	index@(_ZN3cub18CUB_300001_SM_10006detail8for_each13static_kernelINS2_12policy_hub_t12policy_500_tEmN6thrust24THRUST_300001_SM_1000_NS8cuda_cub20__uninitialized_fill7functorINS7_10device_ptrIsEEsEEEEvT0_T1_)
        /*0098*/ 	.word	0x00000008


	//----- nvinfo : EIATTR_FRAME_SIZE
	.align		4
.L_70:
        /*009c*/ 	.byte	0x04, 0x11
        /*009e*/ 	.short	(.L_72 - .L_71)
	.align		4
.L_71:
        /*00a0*/ 	.word	index@(_ZN3cub18CUB_300001_SM_10006detail8for_each13static_kernelINS2_12policy_hub_t12policy_500_tEmN6thrust24THRUST_300001_SM_1000_NS8cuda_cub20__uninitialized_fill7functorINS7_10device_ptrIsEEsEEEEvT0_T1_)
        /*00a4*/ 	.word	0x00000000


	//----- nvinfo : EIATTR_REGCOUNT
	.align		4
.L_72:
        /*00a8*/ 	.byte	0x04, 0x2f
        /*00aa*/ 	.short	(.L_74 - .L_73)
	.align		4
.L_73:
        /*00ac*/ 	.word	index@(_ZN3cub18CUB_300001_SM_10006detail8for_each13static_kernelINS2_12policy_hub_t12policy_500_tElN6thrust24THRUST_300001_SM_1000_NS8cuda_cub11__transform17unary_transform_fINS7_20permutation_iteratorINS7_6detail15normal_iteratorINS7_10device_ptrIsEEEENSD_INSE_IiEEEEEESG_SI_N4cuda3std3__410__identityE6is_oddEEEEvT0_T1_)
        /*00b0*/ 	.word	0x0000000e


	//----- nvinfo : EIATTR_FRAME_SIZE
	.align		4
.L_74:
        /*00b4*/ 	.byte	0x04, 0x11
        /*00b6*/ 	.short	(.L_76 - .L_75)
	.align		4
.L_75:
        /*00b8*/ 	.word	index@(_ZN3cub18CUB_300001_SM_10006detail8for_each13static_kernelINS2_12policy_hub_t12policy_500_tElN6thrust24THRUST_300001_SM_1000_NS8cuda_cub11__transform17unary_transform_fINS7_20permutation_iteratorINS7_6detail15normal_iteratorINS7_10device_ptrIsEEEENSD_INSE_IiEEEEEESG_SI_N4cuda3std3__410__identityE6is_oddEEEEvT0_T1_)
        /*00bc*/ 	.word	0x00000000


	//----- nvinfo : EIATTR_REGCOUNT
	.align		4
.L_76:
        /*00c0*/ 	.byte	0x04, 0x2f
        /*00c2*/ 	.short	(.L_78 - .L_77)
	.align		4
.L_77:
        /*00c4*/ 	.word	index@(_ZN3cub18CUB_300001_SM_10006detail8for_each13static_kernelINS2_12policy_hub_t12policy_500_tEmN6thrust24THRUST_300001_SM_1000_NS8cuda_cub20__uninitialized_fill7functorINS7_10device_ptrIlEElEEEEvT0_T1_)
        /*00c8*/ 	.word	0x00000009


	//----- nvinfo : EIATTR_FRAME_SIZE
	.align		4
.L_78:
        /*00cc*/ 	.byte	0x04, 0x11
        /*00ce*/ 	.short	(.L_80 - .L_79)
	.align		4
.L_79:
        /*00d0*/ 	.word	index@(_ZN3cub18CUB_300001_SM_10006detail8for_each13static_kernelINS2_12policy_hub_t12policy_500_tEmN6thrust24THRUST_300001_SM_1000_NS8cuda_cub20__uninitialized_fill7functorINS7_10device_ptrIlEElEEEEvT0_T1_)
        /*00d4*/ 	.word	0x00000000


	//----- nvinfo : EIATTR_REGCOUNT
	.align		4
.L_80:
        /*00d8*/ 	.byte	0x04, 0x2f
        /*00da*/ 	.short	(.L_82 - .L_81)
	.align		4
.L_81:
        /*00dc*/ 	.word	index@(_ZN3cub18CUB_300001_SM_10006detail8for_each13static_kernelINS2_12policy_hub_t12policy_500_tElN6thrust24THRUST_300001_SM_1000_NS8cuda_cub11__transform17unary_transform_fINS7_20permutation_iteratorINS7_6detail15normal_iteratorINS7_10device_ptrIlEEEENSD_INSE_IiEEEEEESG_SI_N4cuda3std3__410__identityE6is_oddEEEEvT0_T1_)
        /*00e0*/ 	.word	0x0000000e


	//----- nvinfo : EIATTR_FRAME_SIZE
	.align		4
.L_82:
        /*00e4*/ 	.byte	0x04, 0x11
        /*00e6*/ 	.short	(.L_84 - .L_83)
	.align		4
.L_83:
        /*00e8*/ 	.word	index@(_ZN3cub18CUB_300001_SM_10006detail8for_each13static_kernelINS2_12policy_hub_t12policy_500_tElN6thrust24THRUST_300001_SM_1000_NS8cuda_cub11__transform17unary_transform_fINS7_20permutation_iteratorINS7_6detail15normal_iteratorINS7_10device_ptrIlEEEENSD_INSE_IiEEEEEESG_SI_N4cuda3std3__410__identityE6is_oddEEEEvT0_T1_)
        /*00ec*/ 	.word	0x00000000


	//----- nvinfo : EIATTR_REGCOUNT
	.align		4
.L_84:
        /*00f0*/ 	.byte	0x04, 0x2f
        /*00f2*/ 	.short	(.L_86 - .L_85)
	.align		4
.L_85:
        /*00f4*/ 	.word	index@(_ZN3cub18CUB_300001_SM_10006detail8for_each13static_kernelINS2_12policy_hub_t12policy_500_tEmN6thrust24THRUST_300001_SM_1000_NS8cuda_cub20__uninitialized_fill7functorINS7_10device_ptrIxEExEEEEvT0_T1_)
        /*00f8*/ 	.word	0x00000009


	//----- nvinfo : EIATTR_FRAME_SIZE
	.align		4
.L_86:
        /*00fc*/ 	.byte	0x04, 0x11
        /*00fe*/ 	.short	(.L_88 - .L_87)
	.align		4
.L_87:
        /*0100*/ 	.word	index@(_ZN3cub18CUB_300001_SM_10006detail8for_each13static_kernelINS2_12policy_hub_t12policy_500_tEmN6thrust24THRUST_300001_SM_1000_NS8cuda_cub20__uninitialized_fill7functorINS7_10device_ptrIxEExEEEEvT0_T1_)
        /*0104*/ 	.word	0x00000000


	//----- nvinfo : EIATTR_REGCOUNT
	.align		4
.L_88:
        /*0108*/ 	.byte	0x04, 0x2f
        /*010a*/ 	.short	(.L_90 - .L_89)
	.align		4
.L_89:
        /*010c*/ 	.word	index@(_ZN3cub18CUB_300001_SM_10006detail8for_each13static_kernelINS2_12policy_hub_t12policy_500_tElN6thrust24THRUST_300001_SM_1000_NS8cuda_cub11__transform17unary_transform_fINS7_20permutation_iteratorINS7_6detail15normal_iteratorINS7_10device_ptrIxEEEENSD_INSE_IiEEEEEESG_SI_N4cuda3std3__410__identityE6is_oddEEEEvT0_T1_)
        /*0110*/ 	.word	0x0000000e


	//----- nvinfo : EIATTR_FRAME_SIZE
	.align		4
.L_90:
        /*0114*/ 	.byte	0x04, 0x11
        /*0116*/ 	.short	(.L_92 - .L_91)
	.align		4
.L_91:
        /*0118*/ 	.word	index@(_ZN3cub18CUB_300001_SM_10006detail8for_each13static_kernelINS2_12policy_hub_t12policy_500_tElN6thrust24THRUST_300001_SM_1000_NS8cuda_cub11__transform17unary_transform_fINS7_20permutation_iteratorINS7_6detail15normal_iteratorINS7_10device_ptrIxEEEENSD_INSE_IiEEEEEESG_SI_N4cuda3std3__410__identityE6is_oddEEEEvT0_T1_)
        /*011c*/ 	.word	0x00000000


	//----- nvinfo : EIATTR_REGCOUNT
	.align		4
.L_92:
        /*0120*/ 	.byte	0x04, 0x2f
        /*0122*/ 	.short	(.L_94 - .L_93)
	.align		4
.L_93:
        /*0124*/ 	.word	index@(_ZN3cub18CUB_300001_SM_10006detail8for_each13static_kernelINS2_12policy_hub_t12policy_500_tEmN6thrust24THRUST_300001_SM_1000_NS8cuda_cub20__uninitialized_fill7functorINS7_10device_ptrIfEEfEEEEvT0_T1_)
        /*0128*/ 	.word	0x00000008


	//----- nvinfo : EIATTR_FRAME_SIZE
	.align		4
.L_94:
        /*012c*/ 	.byte	0x04, 0x11
        /*012e*/ 	.short	(.L_96 - .L_95)
	.align		4
.L_95:
        /*0130*/ 	.word	index@(_ZN3cub18CUB_300001_SM_10006detail8for_each13static_kernelINS2_12policy_hub_t12policy_500_tEmN6thrust24THRUST_300001_SM_1000_NS8cuda_cub20__uninitialized_fill7functorINS7_10device_ptrIfEEfEEEEvT0_T1_)
        /*0134*/ 	.word	0x00000000


	//----- nvinfo : EIATTR_REGCOUNT
	.align		4
.L_96:
        /*0138*/ 	.byte	0x04, 0x2f
        /*013a*/ 	.short	(.L_98 - .L_97)
	.align		4
.L_97:
        /*013c*/ 	.word	index@(_ZN3cub18CUB_300001_SM_10006detail8for_each13static_kernelINS2_12policy_hub_t12policy_500_tElN6thrust24THRUST_300001_SM_1000_NS8cuda_cub11__transform17unary_transform_fINS7_20permutation_iteratorINS7_6detail15normal_iteratorINS7_10device_ptrIfEEEENSD_INSE_IiEEEEEESG_SI_N4cuda3std3__410__identityE6is_oddEEEEvT0_T1_)
        /*0140*/ 	.word	0x0000000d


	//----- nvinfo : EIATTR_FRAME_SIZE
	.align		4
.L_98:
        /*0144*/ 	.byte	0x04, 0x11
        /*0146*/ 	.short	(.L_100 - .L_99)
	.align		4
.L_99:
        /*0148*/ 	.word	index@(_ZN3cub18CUB_300001_SM_10006detail8for_each13static_kernelINS2_12policy_hub_t12policy_500_tElN6thrust24THRUST_300001_SM_1000_NS8cuda_cub11__transform17unary_transform_fINS7_20permutation_iteratorINS7_6detail15normal_iteratorINS7_10device_ptrIfEEEENSD_INSE_IiEEEEEESG_SI_N4cuda3std3__410__identityE6is_oddEEEEvT0_T1_)
        /*014c*/ 	.word	0x00000000


	//----- nvinfo : EIATTR_MIN_STACK_SIZE
	.align		4
.L_100:
        /*0150*/ 	.byte	0x04, 0x12
        /*0152*/ 	.short	(.L_102 - .L_101)
	.align		4
.L_101:
        /*0154*/ 	.word	index@(_ZN3cub18CUB_300001_SM_10006detail8for_each13static_kernelINS2_12policy_hub_t12policy_500_tElN6thrust24THRUST_300001_SM_1000_NS8cuda_cub11__transform17unary_transform_fINS7_20permutation_iteratorINS7_6detail15normal_iteratorINS7_10device_ptrIfEEEENSD_INSE_IiEEEEEESG_SI_N4cuda3std3__410__identityE6is_oddEEEEvT0_T1_)
        /*0158*/ 	.word	0x00000000


	//----- nvinfo : EIATTR_MIN_STACK_SIZE
	.align		4
.L_102:
        /*015c*/ 	.byte	0x04, 0x12
        /*015e*/ 	.short	(.L_104 - .L_103)
	.align		4
.L_103:
        /*0160*/ 	.word	index@(_ZN3cub18CUB_300001_SM_10006detail8for_each13static_kernelINS2_12policy_hub_t12policy_500_tEmN6thrust24THRUST_300001_SM_1000_NS8cuda_cub20__uninitialized_fill7functorINS7_10device_ptrIfEEfEEEEvT0_T1_)
        /*0164*/ 	.word	0x00000000


	//----- nvinfo : EIATTR_MIN_STACK_SIZE
	.align		4
.L_104:
        /*0168*/ 	.byte	0x04, 0x12
        /*016a*/ 	.short	(.L_106 - .L_105)
	.align		4
.L_105:
        /*016c*/ 	.word	index@(_ZN3cub18CUB_300001_SM_10006detail8for_each13static_kernelINS2_12policy_hub_t12policy_500_tElN6thrust24THRUST_300001_SM_1000_NS8cuda_cub11__transform17unary_transform_fINS7_20permutation_iteratorINS7_6detail15normal_iteratorINS7_10device_ptrIxEEEENSD_INSE_IiEEEEEESG_SI_N4cuda3std3__410__identityE6is_oddEEEEvT0_T1_)
        /*0170*/ 	.word	0x00000000


	//----- nvinfo : EIATTR_MIN_STACK_SIZE
	.align		4
.L_106:
        /*0174*/ 	.byte	0x04, 0x12
        /*0176*/ 	.short	(.L_108 - .L_107)
	.align		4
.L_107:
        /*0178*/ 	.word	index@(_ZN3cub18CUB_300001_SM_10006detail8for_each13static_kernelINS2_12policy_hub_t12policy_500_tEmN6thrust24THRUST_300001_SM_1000_NS8cuda_cub20__uninitialized_fill7functorINS7_10device_ptrIxEExEEEEvT0_T1_)
        /*017c*/ 	.word	0x00000000


	//----- nvinfo : EIATTR_MIN_STACK_SIZE
	.align		4
.L_108:
        /*0180*/ 	.byte	0x04, 0x12
        /*0182*/ 	.short	(.L_110 - .L_109)
	.align		4
.L_109:
        /*0184*/ 	.word	index@(_ZN3cub18CUB_300001_SM_10006detail8for_each13static_kernelINS2_12policy_hub_t12policy_500_tElN6thrust24THRUST_300001_SM_1000_NS8cuda_cub11__transform17unary_transform_fINS7_20permutation_iteratorINS7_6detail15normal_iteratorINS7_10device_ptrIlEEEENSD_INSE_IiEEEEEESG_SI_N4cuda3std3__410__identityE6is_oddEEEEvT0_T1_)
        /*0188*/ 	.word	0x00000000


	//----- nvinfo : EIATTR_MIN_STACK_SIZE
	.align		4
.L_110:
        /*018c*/ 	.byte	0x04, 0x12
        /*018e*/ 	.short	(.L_112 - .L_111)
	.align		4
.L_111:
        /*0190*/ 	.word	index@(_ZN3cub18CUB_300001_SM_10006detail8for_each13static_kernelINS2_12policy_hub_t12policy_500_tEmN6thrust24THRUST_300001_SM_1000_NS8cuda_cub20__uninitialized_fill7functorINS7_10device_ptrIlEElEEEEvT0_T1_)
        /*0194*/ 	.word	0x00000000


	//----- nvinfo : EIATTR_MIN_STACK_SIZE
	.align		4
.L_112:
        /*0198*/ 	.byte	0x04, 0x12
        /*019a*/ 	.short	(.L_114 - .L_113)
	.align		4
.L_113:
        /*019c*/ 	.word	index@(_ZN3cub18CUB_300001_SM_10006detail8for_each13static_kernelINS2_12policy_hub_t12policy_500_tElN6thrust24THRUST_300001_SM_1000_NS8cuda_cub11__transform17unary_transform_fINS7_20permutation_iteratorINS7_6detail15normal_iteratorINS7_10device_ptrIsEEEENSD_INSE_IiEEEEEESG_SI_N4cuda3std3__410__identityE6is_oddEEEEvT0_T1_)
        /*01a0*/ 	.word	0x00000000


	//----- nvinfo : EIATTR_MIN_STACK_SIZE
	.align		4
.L_114:
        /*01a4*/ 	.byte	0x04, 0x12
        /*01a6*/ 	.short	(.L_116 - .L_115)
	.align		4
.L_115:
        /*01a8*/ 	.word	index@(_ZN3cub18CUB_300001_SM_10006detail8for_each13static_kernelINS2_12policy_hub_t12policy_500_tEmN6thrust24THRUST_300001_SM_1000_NS8cuda_cub20__uninitialized_fill7functorINS7_10device_ptrIsEEsEEEEvT0_T1_)
        /*01ac*/ 	.word	0x00000000


	//----- nvinfo : EIATTR_MIN_STACK_SIZE
	.align		4
.L_116:
        /*01b0*/ 	.byte	0x04, 0x12
        /*01b2*/ 	.short	(.L_118 - .L_117)
	.align		4
.L_117:
        /*01b4*/ 	.word	index@(_ZN3cub18CUB_300001_SM_10006detail8for_each13static_kernelINS2_12policy_hub_t12policy_500_tElN6thrust24THRUST_300001_SM_1000_NS8cuda_cub11__transform17unary_transform_fINS7_20permutation_iteratorINS7_6detail15normal_iteratorINS7_10device_ptrIcEEEENSD_INSE_IiEEEEEESG_SI_N4cuda3std3__410__identityE6is_oddEEEEvT0_T1_)
        /*01b8*/ 	.word	0x00000000


	//----- nvinfo : EIATTR_MIN_STACK_SIZE
	.align		4
.L_118:
        /*01bc*/ 	.byte	0x04, 0x12
        /*01be*/ 	.short	(.L_120 - .L_119)
	.align		4
.L_119:
        /*01c0*/ 	.word	index@(_ZN3cub18CUB_300001_SM_10006detail8for_each13static_kernelINS2_12policy_hub_t12policy_500_tEmN6thrust24THRUST_300001_SM_1000_NS8cuda_cub20__uninitialized_fill7functorINS7_10device_ptrIcEEcEEEEvT0_T1_)
        /*01c4*/ 	.word	0x00000000


	//----- nvinfo : EIATTR_MIN_STACK_SIZE
	.align		4
.L_120:
        /*01c8*/ 	.byte	0x04, 0x12
        /*01ca*/ 	.short	(.L_122 - .L_121)
	.align		4
.L_121:
        /*01cc*/ 	.word	index@(_ZN3cub18CUB_300001_SM_10006detail8for_each13static_kernelINS2_12policy_hub_t12policy_500_tElN6thrust24THRUST_300001_SM_1000_NS8cuda_cub11__transform17unary_transform_fINS7_20permutation_iteratorINS7_6detail15normal_iteratorINS7_10device_ptrIiEEEESG_EESG_SG_N4cuda3std3__410__identityESL_EEEEvT0_T1_)
        /*01d0*/ 	.word	0x00000000


	//----- nvinfo : EIATTR_MIN_STACK_SIZE
	.align		4
.L_122:
        /*01d4*/ 	.byte	0x04, 0x12
        /*01d6*/ 	.short	(.L_124 - .L_123)
	.align		4
.L_123:
        /*01d8*/ 	.word	index@(_ZN3cub18CUB_300001_SM_10006detail8for_each13static_kernelINS2_12policy_hub_t12policy_500_tElN6thrust24THRUST_300001_SM_1000_NS8cuda_cub11__transform17unary_transform_fINS7_20permutation_iteratorINS7_6detail15normal_iteratorINS7_10device_ptrIiEEEESG_EESG_SG_N4cuda3std3__410__identityE6is_oddEEEEvT0_T1_)
        /*01dc*/ 	.word	0x00000000


	//----- nvinfo : EIATTR_MIN_STACK_SIZE
	.align		4
.L_124:
        /*01e0*/ 	.byte	0x04, 0x12
        /*01e2*/ 	.short	(.L_126 - .L_125)
	.align		4
.L_125:
        /*01e4*/ 	.word	index@(_ZN3cub18CUB_300001_SM_10006detail8for_each13static_kernelINS2_12policy_hub_t12policy_500_tEmN6thrust24THRUST_300001_SM_1000_NS8cuda_cub20__uninitialized_fill7functorINS7_10device_ptrIiEEiEEEEvT0_T1_)
        /*01e8*/ 	.word	0x00000000


	//----- nvinfo : EIATTR_MIN_STACK_SIZE
	.align		4
.L_126:
        /*01ec*/ 	.byte	0x04, 0x12
        /*01ee*/ 	.short	(.L_128 - .L_127)
	.align		4
.L_127:
        /*01f0*/ 	.word	index@(_ZN3cub18CUB_300001_SM_10006detail11EmptyKernelIvEEvv)
        /*01f4*/ 	.word	0x00000000
.L_128:


//--------------------- .nv.compat                --------------------------
	.section	.nv.compat,"",@"SHT_CUDA_COMPAT_INFO"
	.align	4
        /*0000*/ 	.byte	0x02, 0x09, 0x00, 0x00, 0x02, 0x02, 0x01, 0x00, 0x02, 0x05, 0x05, 0x00, 0x03, 0x07, 0x01, 0x01
        /*0010*/ 	.byte	0x02, 0x03, 0x00, 0x00, 0x02, 0x06, 0x01, 0x00, 0x04, 0x0b, 0x08, 0x00, 0x09, 0x00, 0x00, 0x00
        /*0020*/ 	.byte	0x00, 0x00, 0x00, 0x00


//--------------------- .nv.info._ZN3cub18CUB_300001_SM_10006detail8for_each13static_kernelINS2_12policy_hub_t12policy_500_tElN6thrust24THRUST_300001_SM_1000_NS8cuda_cub11__transform17unary_transform_fINS7_20permutation_iteratorINS7_6detail15normal_iteratorINS7_10device_ptrIfEEEENSD_INSE_IiEEEEEESG_SI_N4cuda3std3__410__identityE6is_oddEEEEvT0_T1_ --------------------------
	.section	.nv.info._ZN3cub18CUB_300001_SM_10006detail8for_each13static_kernelINS2_12policy_hub_t12policy_500_tElN6thrust24THRUST_300001_SM_1000_NS8cuda_cub11__transform17unary_transform_fINS7_20permutation_iteratorINS7_6detail15normal_iteratorINS7_10device_ptrIfEEEENSD_INSE_IiEEEEEESG_SI_N4cuda3std3__410__identityE6is_oddEEEEvT0_T1_,"",@"SHT_CUDA_INFO"
	.sectionflags	@""
	.align	4


	//----- nvinfo : EIATTR_CUDA_API_VERSION
	.align		4
        /*0000*/ 	.byte	0x04, 0x37
        /*0002*/ 	.short	(.L_130 - .L_129)
.L_129:
        /*0004*/ 	.word	0x00000082


	//----- nvinfo : EIATTR_KPARAM_INFO
	.align		4
.L_130:
        /*0008*/ 	.byte	0x04, 0x17
        /*000a*/ 	.short	(.L_132 - .L_131)
.L_131:
        /*000c*/ 	.word	0x00000000
        /*0010*/ 	.short	0x0001
        /*0012*/ 	.short	0x0008
        /*0014*/ 	.byte	0x00, 0xf0, 0xa1, 0x00


	//----- nvinfo : EIATTR_KPARAM_INFO
	.align		4
.L_132:
        /*0018*/ 	.byte	0x04, 0x17
        /*001a*/ 	.short	(.L_134 - .L_133)
.L_133:
        /*001c*/ 	.word	0x00000000
        /*0020*/ 	.short	0x0000
        /*0022*/ 	.short	0x0000
        /*0024*/ 	.byte	0x00, 0xf0, 0x21, 0x00


	//----- nvinfo : EIATTR_SPARSE_MMA_MASK
	.align		4
.L_134:
        /*0028*/ 	.byte	0x03, 0x50
        /*002a*/ 	.short	0x0000


	//----- nvinfo : EIATTR_MAXREG_COUNT
	.align		4
        /*002c*/ 	.byte	0x03, 0x1b
        /*002e*/ 	.short	0x00ff


	//----- nvinfo : EIATTR_MERCURY_ISA_VERSION
	.align		4
        /*0030*/ 	.byte	0x03, 0x5f
        /*0032*/ 	.short	0x0101


	//----- nvinfo : EIATTR_VRC_CTA_INIT_COUNT
	.align		4
        /*0034*/ 	.byte	0x02, 0x4a
	.zero		1
	.zero		1


	//----- nvinfo : EIATTR_EXIT_INSTR_OFFSETS
	.align		4
        /*0038*/ 	.byte	0x04, 0x1c
        /*003a*/ 	.short	(.L_136 - .L_135)


	//   ....[0]....
.L_135:
        /*003c*/ 	.word	0x00000230


	//   ....[1]....
        /*0040*/ 	.word	0x00000290


	//   ....[2]....
        /*0044*/ 	.word	0x000004c0


	//   ....[3]....
        /*0048*/ 	.word	0x00000570


	//   ....[4]....
        /*004c*/ 	.word	0x00000630


	//----- nvinfo : EIATTR_MAX_THREADS
	.align		4
.L_136:
        /*0050*/ 	.byte	0x04, 0x05
        /*0052*/ 	.short	(.L_138 - .L_137)
.L_137:
        /*0054*/ 	.word	0x00000100
        /*0058*/ 	.word	0x00000001
        /*005c*/ 	.word	0x00000001


	//----- nvinfo : EIATTR_CRS_STACK_SIZE
	.align		4
.L_138:
        /*0060*/ 	.byte	0x04, 0x1e
        /*0062*/ 	.short	(.L_140 - .L_139)
.L_139:
        /*0064*/ 	.word	0x00000000


	//----- nvinfo : EIATTR_CBANK_PARAM_SIZE
	.align		4
.L_140:
        /*0068*/ 	.byte	0x03, 0x19
        /*006a*/ 	.short	0x0030


	//----- nvinfo : EIATTR_PARAM_CBANK
	.align		4
        /*006c*/ 	.byte	0x04, 0x0a
        /*006e*/ 	.short	(.L_142 - .L_141)
	.align		4
.L_141:
        /*0070*/ 	.word	index@(.nv.constant0._ZN3cub18CUB_300001_SM_10006detail8for_each13static_kernelINS2_12policy_hub_t12policy_500_tElN6thrust24THRUST_300001_SM_1000_NS8cuda_cub11__transform17unary_transform_fINS7_20permutation_iteratorINS7_6detail15normal_iteratorINS7_10device_ptrIfEEEENSD_INSE_IiEEEEEESG_SI_N4cuda3std3__410__identityE6is_oddEEEEvT0_T1_)
        /*0074*/ 	.short	0x0380
        /*0076*/ 	.short	0x0030


	//----- nvinfo : EIATTR_SW_WAR
	.align		4
.L_142:
        /*0078*/ 	.byte	0x04, 0x36
        /*007a*/ 	.short	(.L_144 - .L_143)
.L_143:
        /*007c*/ 	.word	0x00000008
.L_144:


//--------------------- .nv.info._ZN3cub18CUB_300001_SM_10006detail8for_each13static_kernelINS2_12policy_hub_t12policy_500_tEmN6thrust24THRUST_300001_SM_1000_NS8cuda_cub20__uninitialized_fill7functorINS7_10device_ptrIfEEfEEEEvT0_T1_ --------------------------
	.section	.nv.info._ZN3cub18CUB_300001_SM_10006detail8for_each13static_kernelINS2_12policy_hub_t12policy_500_tEmN6thrust24THRUST_300001_SM_1000_NS8cuda_cub20__uninitialized_fill7functorINS7_10device_ptrIfEEfEEEEvT0_T1_,"",@"SHT_CUDA_INFO"
	.sectionflags	@""
	.align	4


	//----- nvinfo : EIATTR_CUDA_API_VERSION
	.align		4
        /*0000*/ 	.byte	0x04, 0x37
        /*0002*/ 	.short	(.L_146 - .L_145)
.L_145:
        /*0004*/ 	.word	0x00000082


	//----- nvinfo : EIATTR_KPARAM_INFO
	.align		4
.L_146:
        /*0008*/ 	.byte	0x04, 0x17
        /*000a*/ 	.short	(.L_148 - .L_147)
.L_147:
        /*000c*/ 	.word	0x00000000
        /*0010*/ 	.short	0x0001
        /*0012*/ 	.short	0x0008
        /*0014*/ 	.byte	0x00, 0xf0, 0x41, 0x00


	//----- nvinfo : EIATTR_KPARAM_INFO
	.align		4
.L_148:
        /*0018*/ 	.byte	0x04, 0x17
        /*001a*/ 	.short	(.L_150 - .L_149)
.L_149:
        /*001c*/ 	.word	0x00000000
        /*0020*/ 	.short	0x0000
        /*0022*/ 	.short	0x0000
        /*0024*/ 	.byte	0x00, 0xf0, 0x21, 0x00


	//----- nvinfo : EIATTR_SPARSE_MMA_MASK
	.align		4
.L_150:
        /*0028*/ 	.byte	0x03, 0x50
        /*002a*/ 	.short	0x0000


	//----- nvinfo : EIATTR_MAXREG_COUNT
	.align		4
        /*002c*/ 	.byte	0x03, 0x1b
        /*002e*/ 	.short	0x00ff


	//----- nvinfo : EIATTR_MERCURY_ISA_VERSION
	.align		4
        /*0030*/ 	.byte	0x03, 0x5f
        /*0032*/ 	.short	0x0101


	//----- nvinfo : EIATTR_VRC_CTA_INIT_COUNT
	.align		4
        /*0034*/ 	.byte	0x02, 0x4a
	.zero		1
	.zero		1


	//----- nvinfo : EIATTR_EXIT_INSTR_OFFSETS
	.align		4
        /*0038*/ 	.byte	0x04, 0x1c
        /*003a*/ 	.short	(.L_152 - .L_151)


	//   ....[0]....
.L_151:
        /*003c*/ 	.word	0x00000130


	//   ....[1]....
        /*0040*/ 	.word	0x00000230


	//   ....[2]....
        /*0044*/ 	.word	0x00000260


	//----- nvinfo : EIATTR_MAX_THREADS
	.align		4
.L_152:
        /*0048*/ 	.byte	0x04, 0x05
        /*004a*/ 	.short	(.L_154 - .L_153)
.L_153:
        /*004c*/ 	.word	0x00000100
        /*0050*/ 	.word	0x00000001
        /*0054*/ 	.word	0x00000001


	//----- nvinfo : EIATTR_CBANK_PARAM_SIZE
	.align		4
.L_154:
        /*0058*/ 	.byte	0x03, 0x19
        /*005a*/ 	.short	0x0018


	//----- nvinfo : EIATTR_PARAM_CBANK
	.align		4
        /*005c*/ 	.byte	0x04, 0x0a
        /*005e*/ 	.short	(.L_156 - .L_155)
	.align		4
.L_155:
        /*0060*/ 	.word	index@(.nv.constant0._ZN3cub18CUB_300001_SM_10006detail8for_each13static_kernelINS2_12policy_hub_t12policy_500_tEmN6thrust24THRUST_300001_SM_1000_NS8cuda_cub20__uninitialized_fill7functorINS7_10device_ptrIfEEfEEEEvT0_T1_)
        /*0064*/ 	.short	0x0380
        /*0066*/ 	.short	0x0018


	//----- nvinfo : EIATTR_SW_WAR
	.align		4
.L_156:
        /*0068*/ 	.byte	0x04, 0x36
        /*006a*/ 	.short	(.L_158 - .L_157)
.L_157:
        /*006c*/ 	.word	0x00000008
.L_158:


//--------------------- .nv.info._ZN3cub18CUB_300001_SM_10006detail8for_each13static_kernelINS2_12policy_hub_t12policy_500_tElN6thrust24THRUST_300001_SM_1000_NS8cuda_cub11__transform17unary_transform_fINS7_20permutation_iteratorINS7_6detail15normal_iteratorINS7_10device_ptrIxEEEENSD_INSE_IiEEEEEESG_SI_N4cuda3std3__410__identityE6is_oddEEEEvT0_T1_ --------------------------
	.section	.nv.info._ZN3cub18CUB_300001_SM_10006detail8for_each13static_kernelINS2_12policy_hub_t12policy_500_tElN6thrust24THRUST_300001_SM_1000_NS8cuda_cub11__transform17unary_transform_fINS7_20permutation_iteratorINS7_6detail15normal_iteratorINS7_10device_ptrIxEEEENSD_INSE_IiEEEEEESG_SI_N4cuda3std3__410__identityE6is_oddEEEEvT0_T1_,"",@"SHT_CUDA_INFO"
	.sectionflags	@""
	.align	4


	//----- nvinfo : EIATTR_CUDA_API_VERSION
	.align		4
        /*0000*/ 	.byte	0x04, 0x37
        /*0002*/ 	.short	(.L_160 - .L_159)
.L_159:
        /*0004*/ 	.word	0x00000082


	//----- nvinfo : EIATTR_KPARAM_INFO
	.align		4
.L_160:
        /*0008*/ 	.byte	0x04, 0x17
        /*000a*/ 	.short	(.L_162 - .L_161)
.L_161:
        /*000c*/ 	.word	0x00000000
        /*0010*/ 	.short	0x0001
        /*0012*/ 	.short	0x0008
        /*0014*/ 	.byte	0x00, 0xf0, 0xa1, 0x00


	//----- nvinfo : EIATTR_KPARAM_INFO
	.align		4
.L_162:
        /*0018*/ 	.byte	0x04, 0x17
        /*001a*/ 	.short	(.L_164 - .L_163)
.L_163:
        /*001c*/ 	.word	0x00000000
        /*0020*/ 	.short	0x0000
        /*0022*/ 	.short	0x0000
        /*0024*/ 	.byte	0x00, 0xf0, 0x21, 0x00


	//----- nvinfo : EIATTR_SPARSE_MMA_MASK
	.align		4
.L_164:
        /*0028*/ 	.byte	0x03, 0x50
        /*002a*/ 	.short	0x0000


	//----- nvinfo : EIATTR_MAXREG_COUNT
	.align		4
        /*002c*/ 	.byte	0x03, 0x1b
        /*002e*/ 	.short	0x00ff


	//----- nvinfo : EIATTR_MERCURY_ISA_VERSION
	.align		4
        /*0030*/ 	.byte	0x03, 0x5f
        /*0032*/ 	.short	0x0101


	//----- nvinfo : EIATTR_VRC_CTA_INIT_COUNT
	.align		4
        /*0034*/ 	.byte	0x02, 0x4a
	.zero		1
	.zero		1


	//----- nvinfo : EIATTR_EXIT_INSTR_OFFSETS
	.align		4
        /*0038*/ 	.byte	0x04, 0x1c
        /*003a*/ 	.short	(.L_166 - .L_165)


	//   ....[0]....
.L_165:
        /*003c*/ 	.word	0x00000230


	//   ....[1]....
        /*0040*/ 	.word	0x00000290


	//   ....[2]....
        /*0044*/ 	.word	0x000004c0


	//   ....[3]....
        /*0048*/ 	.word	0x00000570


	//   ....[4]....
        /*004c*/ 	.word	0x00000630


	//----- nvinfo : EIATTR_MAX_THREADS
	.align		4
.L_166:
        /*0050*/ 	.byte	0x04, 0x05
        /*0052*/ 	.short	(.L_168 - .L_167)
.L_167:
        /*0054*/ 	.word	0x00000100
        /*0058*/ 	.word	0x00000001
        /*005c*/ 	.word	0x00000001


	//----- nvinfo : EIATTR_CRS_STACK_SIZE
	.align		4
.L_168:
        /*0060*/ 	.byte	0x04, 0x1e
        /*0062*/ 	.short	(.L_170 - .L_169)
.L_169:
        /*0064*/ 	.word	0x00000000


	//----- nvinfo : EIATTR_CBANK_PARAM_SIZE
	.align		4
.L_170:
        /*0068*/ 	.byte	0x03, 0x19
        /*006a*/ 	.short	0x0030


	//----- nvinfo : EIATTR_PARAM_CBANK
	.align		4
        /*006c*/ 	.byte	0x04, 0x0a
        /*006e*/ 	.short	(.L_172 - .L_171)
	.align		4
.L_171:
        /*0070*/ 	.word	index@(.nv.constant0._ZN3cub18CUB_300001_SM_10006detail8for_each13static_kernelINS2_12policy_hub_t12policy_500_tElN6thrust24THRUST_300001_SM_1000_NS8cuda_cub11__transform17unary_transform_fINS7_20permutation_iteratorINS7_6detail15normal_iteratorINS7_10device_ptrIxEEEENSD_INSE_IiEEEEEESG_SI_N4cuda3std3__410__identityE6is_oddEEEEvT0_T1_)
        /*0074*/ 	.short	0x0380
        /*0076*/ 	.short	0x0030


	//----- nvinfo : EIATTR_SW_WAR
	.align		4
.L_172:
        /*0078*/ 	.byte	0x04, 0x36
        /*007a*/ 	.short	(.L_174 - .L_173)
.L_173:
        /*007c*/ 	.word	0x00000008
.L_174:


//--------------------- .nv.info._ZN3cub18CUB_300001_SM_10006detail8for_each13static_kernelINS2_12policy_hub_t12policy_500_tEmN6thrust24THRUST_300001_SM_1000_NS8cuda_cub20__uninitialized_fill7functorINS7_10device_ptrIxEExEEEEvT0_T1_ --------------------------
	.section	.nv.info._ZN3cub18CUB_300001_SM_10006detail8for_each13static_kernelINS2_12policy_hub_t12policy_500_tEmN6thrust24THRUST_300001_SM_1000_NS8cuda_cub20__uninitialized_fill7functorINS7_10device_ptrIxEExEEEEvT0_T1_,"",@"SHT_CUDA_INFO"
	.sectionflags	@""
	.align	4


	//----- nvinfo : EIATTR_CUDA_API_VERSION
	.align		4
        /*0000*/ 	.byte	0x04, 0x37
        /*0002*/ 	.short	(.L_176 - .L_175)
.L_175:
        /*0004*/ 	.word	0x00000082


	//----- nvinfo : EIATTR_KPARAM_INFO
	.align		4
.L_176:
        /*0008*/ 	.byte	0x04, 0x17
        /*000a*/ 	.short	(.L_178 - .L_177)
.L_177:
        /*000c*/ 	.word	0x00000000
        /*0010*/ 	.short	0x0001
        /*0012*/ 	.short	0x0008
        /*0014*/ 	.byte	0x00, 0xf0, 0x41, 0x00


	//----- nvinfo : EIATTR_KPARAM_INFO
	.align		4
.L_178:
        /*0018*/ 	.byte	0x04, 0x17
        /*001a*/ 	.short	(.L_180 - .L_179)
.L_179:
        /*001c*/ 	.word	0x00000000
        /*0020*/ 	.short	0x0000
        /*0022*/ 	.short	0x0000
        /*0024*/ 	.byte	0x00, 0xf0, 0x21, 0x00


	//----- nvinfo : EIATTR_SPARSE_MMA_MASK
	.align		4
.L_180:
        /*0028*/ 	.byte	0x03, 0x50
        /*002a*/ 	.short	0x0000


	//----- nvinfo : EIATTR_MAXREG_COUNT
	.align		4
        /*002c*/ 	.byte	0x03, 0x1b
        /*002e*/ 	.short	0x00ff


	//----- nvinfo : EIATTR_MERCURY_ISA_VERSION
	.align		4
        /*0030*/ 	.byte	0x03, 0x5f
        /*0032*/ 	.short	0x0101


	//----- nvinfo : EIATTR_VRC_CTA_INIT_COUNT
	.align		4
        /*0034*/ 	.byte	0x02, 0x4a
	.zero		1
	.zero		1


	//----- nvinfo : EIATTR_EXIT_INSTR_OFFSETS
	.align		4
        /*0038*/ 	.byte	0x04, 0x1c
        /*003a*/ 	.short	(.L_182 - .L_181)


	//   ....[0]....
.L_181:
        /*003c*/ 	.word	0x00000130


	//   ....[1]....
        /*0040*/ 	.word	0x00000230


	//   ....[2]....
        /*0044*/ 	.word	0x00000260


	//----- nvinfo : EIATTR_MAX_THREADS
	.align		4
.L_182:
        /*0048*/ 	.byte	0x04, 0x05
        /*004a*/ 	.short	(.L_184 - .L_183)
.L_183:
        /*004c*/ 	.word	0x00000100
        /*0050*/ 	.word	0x00000001
        /*0054*/ 	.word	0x00000001


	//----- nvinfo : EIATTR_CBANK_PARAM_SIZE
	.align		4
.L_184:
        /*0058*/ 	.byte	0x03, 0x19
        /*005a*/ 	.short	0x0018


	//----- nvinfo : EIATTR_PARAM_CBANK
	.align		4
        /*005c*/ 	.byte	0x04, 0x0a
        /*005e*/ 	.short	(.L_186 - .L_185)
	.align		4
.L_185:
        /*0060*/ 	.word	index@(.nv.constant0._ZN3cub18CUB_300001_SM_10006detail8for_each13static_kernelINS2_12policy_hub_t12policy_500_tEmN6thrust24THRUST_300001_SM_1000_NS8cuda_cub20__uninitialized_fill7functorINS7_10device_ptrIxEExEEEEvT0_T1_)
        /*0064*/ 	.short	0x0380
        /*0066*/ 	.short	0x0018


	//----- nvinfo : EIATTR_SW_WAR
	.align		4
.L_186:
        /*0068*/ 	.byte	0x04, 0x36
        /*006a*/ 	.short	(.L_188 - .L_187)
.L_187:
        /*006c*/ 	.word	0x00000008
.L_188:


//--------------------- .nv.info._ZN3cub18CUB_300001_SM_10006detail8for_each13static_kernelINS2_12policy_hub_t12policy_500_tElN6thrust24THRUST_300001_SM_1000_NS8cuda_cub11__transform17unary_transform_fINS7_20permutation_iteratorINS7_6detail15normal_iteratorINS7_10device_ptrIlEEEENSD_INSE_IiEEEEEESG_SI_N4cuda3std3__410__identityE6is_oddEEEEvT0_T1_ --------------------------
	.section	.nv.info._ZN3cub18CUB_300001_SM_10006detail8for_each13static_kernelINS2_12policy_hub_t12policy_500_tElN6thrust24THRUST_300001_SM_1000_NS8cuda_cub11__transform17unary_transform_fINS7_20permutation_iteratorINS7_6detail15normal_iteratorINS7_10device_ptrIlEEEENSD_INSE_IiEEEEEESG_SI_N4cuda3std3__410__identityE6is_oddEEEEvT0_T1_,"",@"SHT_CUDA_INFO"
	.sectionflags	@""
	.align	4


	//----- nvinfo : EIATTR_CUDA_API_VERSION
	.align		4
        /*0000*/ 	.byte	0x04, 0x37
        /*0002*/ 	.short	(.L_190 - .L_189)
.L_189:
        /*0004*/ 	.word	0x00000082


	//----- nvinfo : EIATTR_KPARAM_INFO
	.align		4
.L_190:
        /*0008*/ 	.byte	0x04, 0x17
        /*000a*/ 	.short	(.L_192 - .L_191)
.L_191:
        /*000c*/ 	.word	0x00000000
        /*0010*/ 	.short	0x0001
        /*0012*/ 	.short	0x0008
        /*0014*/ 	.byte	0x00, 0xf0, 0xa1, 0x00


	//----- nvinfo : EIATTR_KPARAM_INFO
	.align		4
.L_192:
        /*0018*/ 	.byte	0x04, 0x17
        /*001a*/ 	.short	(.L_194 - .L_193)
.L_193:
        /*001c*/ 	.word	0x00000000
        /*0020*/ 	.short	0x0000
        /*0022*/ 	.short	0x0000
        /*0024*/ 	.byte	0x00, 0xf0, 0x21, 0x00


	//----- nvinfo : EIATTR_SPARSE_MMA_MASK
	.align		4
.L_194:
        /*0028*/ 	.byte	0x03, 0x50
        /*002a*/ 	.short	0x0000


	//----- nvinfo : EIATTR_MAXREG_COUNT
	.align		4
        /*002c*/ 	.byte	0x03, 0x1b
        /*002e*/ 	.short	0x00ff


	//----- nvinfo : EIATTR_MERCURY_ISA_VERSION
	.align		4
        /*0030*/ 	.byte	0x03, 0x5f
        /*0032*/ 	.short	0x0101


	//----- nvinfo : EIATTR_VRC_CTA_INIT_COUNT
	.align		4
        /*0034*/ 	.byte	0x02, 0x4a
	.zero		1
	.zero		1


	//----- nvinfo : EIATTR_EXIT_INSTR_OFFSETS
	.align		4
        /*0038*/ 	.byte	0x04, 0x1c
        /*003a*/ 	.short	(.L_196 - .L_195)


	//   ....[0]....
.L_195:
        /*003c*/ 	.word	0x00000230


	//   ....[1]....
        /*0040*/ 	.word	0x00000290


	//   ....[2]....
        /*0044*/ 	.word	0x000004c0


	//   ....[3]....
        /*0048*/ 	.word	0x00000570


	//   ....[4]....
        /*004c*/ 	.word	0x00000630


	//----- nvinfo : EIATTR_MAX_THREADS
	.align		4
.L_196:
        /*0050*/ 	.byte	0x04, 0x05
        /*0052*/ 	.short	(.L_198 - .L_197)
.L_197:
        /*0054*/ 	.word	0x00000100
        /*0058*/ 	.word	0x00000001
        /*005c*/ 	.word	0x00000001


	//----- nvinfo : EIATTR_CRS_STACK_SIZE
	.align		4
.L_198:
        /*0060*/ 	.byte	0x04, 0x1e
        /*0062*/ 	.short	(.L_200 - .L_199)
.L_199:
        /*0064*/ 	.word	0x00000000


	//----- nvinfo : EIATTR_CBANK_PARAM_SIZE
	.align		4
.L_200:
        /*0068*/ 	.byte	0x03, 0x19
        /*006a*/ 	.short	0x0030


	//----- nvinfo : EIATTR_PARAM_CBANK
	.align		4
        /*006c*/ 	.byte	0x04, 0x0a
        /*006e*/ 	.short	(.L_202 - .L_201)
	.align		4
.L_201:
        /*0070*/ 	.word	index@(.nv.constant0._ZN3cub18CUB_300001_SM_10006detail8for_each13static_kernelINS2_12policy_hub_t12policy_500_tElN6thrust24THRUST_300001_SM_1000_NS8cuda_cub11__transform17unary_transform_fINS7_20permutation_iteratorINS7_6detail15normal_iteratorINS7_10device_ptrIlEEEENSD_INSE_IiEEEEEESG_SI_N4cuda3std3__410__identityE6is_oddEEEEvT0_T1_)
        /*0074*/ 	.short	0x0380
        /*0076*/ 	.short	0x0030


	//----- nvinfo : EIATTR_SW_WAR
	.align		4
.L_202:
        /*0078*/ 	.byte	0x04, 0x36
        /*007a*/ 	.short	(.L_204 - .L_203)
.L_203:
        /*007c*/ 	.word	0x00000008
.L_204:


//--------------------- .nv.info._ZN3cub18CUB_300001_SM_10006detail8for_each13static_kernelINS2_12policy_hub_t12policy_500_tEmN6thrust24THRUST_300001_SM_1000_NS8cuda_cub20__uninitialized_fill7functorINS7_10device_ptrIlEElEEEEvT0_T1_ --------------------------
	.section	.nv.info._ZN3cub18CUB_300001_SM_10006detail8for_each13static_kernelINS2_12policy_hub_t12policy_500_tEmN6thrust24THRUST_300001_SM_1000_NS8cuda_cub20__uninitialized_fill7functorINS7_10device_ptrIlEElEEEEvT0_T1_,"",@"SHT_CUDA_INFO"
	.sectionflags	@""
	.align	4


	//----- nvinfo : EIATTR_CUDA_API_VERSION
	.align		4
        /*0000*/ 	.byte	0x04, 0x37
        /*0002*/ 	.short	(.L_206 - .L_205)
.L_205:
        /*0004*/ 	.word	0x00000082


	//----- nvinfo : EIATTR_KPARAM_INFO
	.align		4
.L_206:
        /*0008*/ 	.byte	0x04, 0x17
        /*000a*/ 	.short	(.L_208 - .L_207)
.L_207:
        /*000c*/ 	.word	0x00000000
        /*0010*/ 	.short	0x0001
        /*0012*/ 	.short	0x0008
        /*0014*/ 	.byte	0x00, 0xf0, 0x41, 0x00


	//----- nvinfo : EIATTR_KPARAM_INFO
	.align		4
.L_208:
        /*0018*/ 	.byte	0x04, 0x17
        /*001a*/ 	.short	(.L_210 - .L_209)
.L_209:
        /*001c*/ 	.word	0x00000000
        /*0020*/ 	.short	0x0000
        /*0022*/ 	.short	0x0000
        /*0024*/ 	.byte	0x00, 0xf0, 0x21, 0x00


	//----- nvinfo : EIATTR_SPARSE_MMA_MASK
	.align		4
.L_210:
        /*0028*/ 	.byte	0x03, 0x50
        /*002a*/ 	.short	0x0000


	//----- nvinfo : EIATTR_MAXREG_COUNT
	.align		4
        /*002c*/ 	.byte	0x03, 0x1b
        /*002e*/ 	.short	0x00ff


	//----- nvinfo : EIATTR_MERCURY_ISA_VERSION
	.align		4
        /*0030*/ 	.byte	0x03, 0x5f
        /*0032*/ 	.short	0x0101


	//----- nvinfo : EIATTR_VRC_CTA_INIT_COUNT
	.align		4
        /*0034*/ 	.byte	0x02, 0x4a
	.zero		1
	.zero		1


	//----- nvinfo : EIATTR_EXIT_INSTR_OFFSETS
	.align		4
        /*0038*/ 	.byte	0x04, 0x1c
        /*003a*/ 	.short	(.L_212 - .L_211)


	//   ....[0]....
.L_211:
        /*003c*/ 	.word	0x00000130


	//   ....[1]....
        /*0040*/ 	.word	0x00000230


	//   ....[2]....
        /*0044*/ 	.word	0x00000260


	//----- nvinfo : EIATTR_MAX_THREADS
	.align		4
.L_212:
        /*0048*/ 	.byte	0x04, 0x05
        /*004a*/ 	.short	(.L_214 - .L_213)
.L_213:
        /*004c*/ 	.word	0x00000100
        /*0050*/ 	.word	0x00000001
        /*0054*/ 	.word	0x00000001


	//----- nvinfo : EIATTR_CBANK_PARAM_SIZE
	.align		4
.L_214:
        /*0058*/ 	.byte	0x03, 0x19
        /*005a*/ 	.short	0x0018


	//----- nvinfo : EIATTR_PARAM_CBANK
	.align		4
        /*005c*/ 	.byte	0x04, 0x0a
        /*005e*/ 	.short	(.L_216 - .L_215)
	.align		4
.L_215:
        /*0060*/ 	.word	index@(.nv.constant0._ZN3cub18CUB_300001_SM_10006detail8for_each13static_kernelINS2_12policy_hub_t12policy_500_tEmN6thrust24THRUST_300001_SM_1000_NS8cuda_cub20__uninitialized_fill7functorINS7_10device_ptrIlEElEEEEvT0_T1_)
        /*0064*/ 	.short	0x0380
        /*0066*/ 	.short	0x0018


	//----- nvinfo : EIATTR_SW_WAR
	.align		4
.L_216:
        /*0068*/ 	.byte	0x04, 0x36
        /*006a*/ 	.short	(.L_218 - .L_217)
.L_217:
        /*006c*/ 	.word	0x00000008
.L_218:


//--------------------- .nv.info._ZN3cub18CUB_300001_SM_10006detail8for_each13static_kernelINS2_12policy_hub_t12policy_500_tElN6thrust24THRUST_300001_SM_1000_NS8cuda_cub11__transform17unary_transform_fINS7_20permutation_iteratorINS7_6detail15normal_iteratorINS7_10device_ptrIsEEEENSD_INSE_IiEEEEEESG_SI_N4cuda3std3__410__identityE6is_oddEEEEvT0_T1_ --------------------------
	.section	.nv.info._ZN3cub18CUB_300001_SM_10006detail8for_each13static_kernelINS2_12policy_hub_t12policy_500_tElN6thrust24THRUST_300001_SM_1000_NS8cuda_cub11__transform17unary_transform_fINS7_20permutation_iteratorINS7_6detail15normal_iteratorINS7_10device_ptrIsEEEENSD_INSE_IiEEEEEESG_SI_N4cuda3std3__410__identityE6is_oddEEEEvT0_T1_,"",@"SHT_CUDA_INFO"
	.sectionflags	@""
	.align	4


	//----- nvinfo : EIATTR_CUDA_API_VERSION
	.align		4
        /*0000*/ 	.byte	0x04, 0x37
        /*0002*/ 	.short	(.L_220 - .L_219)
.L_219:
        /*0004*/ 	.word	0x00000082


	//----- nvinfo : EIATTR_KPARAM_INFO
	.align		4
.L_220:
        /*0008*/ 	.byte	0x04, 0x17
        /*000a*/ 	.short	(.L_222 - .L_221)
.L_221:
        /*000c*/ 	.word	0x00000000
        /*0010*/ 	.short	0x0001
        /*0012*/ 	.short	0x0008
        /*0014*/ 	.byte	0x00, 0xf0, 0xa1, 0x00


	//----- nvinfo : EIATTR_KPARAM_INFO
	.align		4
.L_222:
        /*0018*/ 	.byte	0x04, 0x17
        /*001a*/ 	.short	(.L_224 - .L_223)
.L_223:
        /*001c*/ 	.word	0x00000000
        /*0020*/ 	.short	0x0000
        /*0022*/ 	.short	0x0000
        /*0024*/ 	.byte	0x00, 0xf0, 0x21, 0x00


	//----- nvinfo : EIATTR_SPARSE_MMA_MASK
	.align		4
.L_224:
        /*0028*/ 	.byte	0x03, 0x50
        /*002a*/ 	.short	0x0000


	//----- nvinfo : EIATTR_MAXREG_COUNT
	.align		4
        /*002c*/ 	.byte	0x03, 0x1b
        /*002e*/ 	.short	0x00ff


	//----- nvinfo : EIATTR_MERCURY_ISA_VERSION
	.align		4
        /*0030*/ 	.byte	0x03, 0x5f
        /*0032*/ 	.short	0x0101


	//----- nvinfo : EIATTR_VRC_CTA_INIT_COUNT
	.align		4
        /*0034*/ 	.byte	0x02, 0x4a
	.zero		1
	.zero		1


	//----- nvinfo : EIATTR_EXIT_INSTR_OFFSETS
	.align		4
        /*0038*/ 	.byte	0x04, 0x1c
        /*003a*/ 	.short	(.L_226 - .L_225)


	//   ....[0]....
.L_225:
        /*003c*/ 	.word	0x00000230


	//   ....[1]....
        /*0040*/ 	.word	0x00000290


	//   ....[2]....
        /*0044*/ 	.word	0x000004c0


	//   ....[3]....
        /*0048*/ 	.word	0x00000570


	//   ....[4]....
        /*004c*/ 	.word	0x00000630


	//----- nvinfo : EIATTR_MAX_THREADS
	.align		4
.L_226:
        /*0050*/ 	.byte	0x04, 0x05
        /*0052*/ 	.short	(.L_228 - .L_227)
.L_227:
        /*0054*/ 	.word	0x00000100
        /*0058*/ 	.word	0x00000001
        /*005c*/ 	.word	0x00000001


	//----- nvinfo : EIATTR_CRS_STACK_SIZE
	.align		4
.L_228:
        /*0060*/ 	.byte	0x04, 0x1e
        /*0062*/ 	.short	(.L_230 - .L_229)
.L_229:
        /*0064*/ 	.word	0x00000000


	//----- nvinfo : EIATTR_CBANK_PARAM_SIZE
	.align		4
.L_230:
        /*0068*/ 	.byte	0x03, 0x19
        /*006a*/ 	.short	0x0030


	//----- nvinfo : EIATTR_PARAM_CBANK
	.align		4
        /*006c*/ 	.byte	0x04, 0x0a
        /*006e*/ 	.short	(.L_232 - .L_231)
	.align		4
.L_231:
        /*0070*/ 	.word	index@(.nv.constant0._ZN3cub18CUB_300001_SM_10006detail8for_each13static_kernelINS2_12policy_hub_t12policy_500_tElN6thrust24THRUST_300001_SM_1000_NS8cuda_cub11__transform17unary_transform_fINS7_20permutation_iteratorINS7_6detail15normal_iteratorINS7_10device_ptrIsEEEENSD_INSE_IiEEEEEESG_SI_N4cuda3std3__410__identityE6is_oddEEEEvT0_T1_)
        /*0074*/ 	.short	0x0380
        /*0076*/ 	.short	0x0030


	//----- nvinfo : EIATTR_SW_WAR
	.align		4
.L_232:
        /*0078*/ 	.byte	0x04, 0x36
        /*007a*/ 	.short	(.L_234 - .L_233)
.L_233:
        /*007c*/ 	.word	0x00000008
.L_234:


//--------------------- .nv.info._ZN3cub18CUB_300001_SM_10006detail8for_each13static_kernelINS2_12policy_hub_t12policy_500_tEmN6thrust24THRUST_300001_SM_1000_NS8cuda_cub20__uninitialized_fill7functorINS7_10device_ptrIsEEsEEEEvT0_T1_ --------------------------
	.section	.nv.info._ZN3cub18CUB_300001_SM_10006detail8for_each13static_kernelINS2_12policy_hub_t12policy_500_tEmN6thrust24THRUST_300001_SM_1000_NS8cuda_cub20__uninitialized_fill7functorINS7_10device_ptrIsEEsEEEEvT0_T1_,"",@"SHT_CUDA_INFO"
	.sectionflags	@""
	.align	4


	//----- nvinfo : EIATTR_CUDA_API_VERSION
	.align		4
        /*0000*/ 	.byte	0x04, 0x37
        /*0002*/ 	.short	(.L_236 - .L_235)
.L_235:
        /*0004*/ 	.word	0x00000082


	//----- nvinfo : EIATTR_KPARAM_INFO
	.align		4
.L_236:
        /*0008*/ 	.byte	0x04, 0x17
        /*000a*/ 	.short	(.L_238 - .L_237)
.L_237:
        /*000c*/ 	.word	0x00000000
        /*0010*/ 	.short	0x0001
        /*0012*/ 	.short	0x0008
        /*0014*/ 	.byte	0x00, 0xf0, 0x41, 0x00


	//----- nvinfo : EIATTR_KPARAM_INFO
	.align		4
.L_238:
        /*0018*/ 	.byte	0x04, 0x17
        /*001a*/ 	.short	(.L_240 - .L_239)
.L_239:
        /*001c*/ 	.word	0x00000000
        /*0020*/ 	.short	0x0000
        /*0022*/ 	.short	0x0000
        /*0024*/ 	.byte	0x00, 0xf0, 0x21, 0x00


	//----- nvinfo : EIATTR_SPARSE_MMA_MASK
	.align		4
.L_240:
        /*0028*/ 	.byte	0x03, 0x50
        /*002a*/ 	.short	0x0000


	//----- nvinfo : EIATTR_MAXREG_COUNT
	.align		4
        /*002c*/ 	.byte	0x03, 0x1b
        /*002e*/ 	.short	0x00ff


	//----- nvinfo : EIATTR_MERCURY_ISA_VERSION
	.align		4
        /*0030*/ 	.byte	0x03, 0x5f
        /*0032*/ 	.short	0x0101


	//----- nvinfo : EIATTR_VRC_CTA_INIT_COUNT
	.align		4
        /*0034*/ 	.byte	0x02, 0x4a
	.zero		1
	.zero		1


	//----- nvinfo : EIATTR_EXIT_INSTR_OFFSETS
	.align		4
        /*0038*/ 	.byte	0x04, 0x1c
        /*003a*/ 	.short	(.L_242 - .L_241)


	//   ....[0]....
.L_241:
        /*003c*/ 	.word	0x00000130


	//   ....[1]....
        /*0040*/ 	.word	0x00000230


	//   ....[2]....
        /*0044*/ 	.word	0x00000260


	//----- nvinfo : EIATTR_MAX_THREADS
	.align		4
.L_242:
        /*0048*/ 	.byte	0x04, 0x05
        /*004a*/ 	.short	(.L_244 - .L_243)
.L_243:
        /*004c*/ 	.word	0x00000100
        /*0050*/ 	.word	0x00000001
        /*0054*/ 	.word	0x00000001


	//----- nvinfo : EIATTR_CBANK_PARAM_SIZE
	.align		4
.L_244:
        /*0058*/ 	.byte	0x03, 0x19
        /*005a*/ 	.short	0x0018


	//----- nvinfo : EIATTR_PARAM_CBANK
	.align		4
        /*005c*/ 	.byte	0x04, 0x0a
        /*005e*/ 	.short	(.L_246 - .L_245)
	.align		4
.L_245:
        /*0060*/ 	.word	index@(.nv.constant0._ZN3cub18CUB_300001_SM_10006detail8for_each13static_kernelINS2_12policy_hub_t12policy_500_tEmN6thrust24THRUST_300001_SM_1000_NS8cuda_cub20__uninitialized_fill7functorINS7_10device_ptrIsEEsEEEEvT0_T1_)
        /*0064*/ 	.short	0x0380
        /*0066*/ 	.short	0x0018


	//----- nvinfo : EIATTR_SW_WAR
	.align		4
.L_246:
        /*0068*/ 	.byte	0x04, 0x36
        /*006a*/ 	.short	(.L_248 - .L_247)
.L_247:
        /*006c*/ 	.word	0x00000008
.L_248:


//--------------------- .nv.info._ZN3cub18CUB_300001_SM_10006detail8for_each13static_kernelINS2_12policy_hub_t12policy_500_tElN6thrust24THRUST_300001_SM_1000_NS8cuda_cub11__transform17unary_transform_fINS7_20permutation_iteratorINS7_6detail15normal_iteratorINS7_10device_ptrIcEEEENSD_INSE_IiEEEEEESG_SI_N4cuda3std3__410__identityE6is_oddEEEEvT0_T1_ --------------------------
	.section	.nv.info._ZN3cub18CUB_300001_SM_10006detail8for_each13static_kernelINS2_12policy_hub_t12policy_500_tElN6thrust24THRUST_300001_SM_1000_NS8cuda_cub11__transform17unary_transform_fINS7_20permutation_iteratorINS7_6detail15normal_iteratorINS7_10device_ptrIcEEEENSD_INSE_IiEEEEEESG_SI_N4cuda3std3__410__identityE6is_oddEEEEvT0_T1_,"",@"SHT_CUDA_INFO"
	.sectionflags	@""
	.align	4


	//----- nvinfo : EIATTR_CUDA_API_VERSION
	.align		4
        /*0000*/ 	.byte	0x04, 0x37
        /*0002*/ 	.short	(.L_250 - .L_249)
.L_249:
        /*0004*/ 	.word	0x00000082


	//----- nvinfo : EIATTR_KPARAM_INFO
	.align		4
.L_250:
        /*0008*/ 	.byte	0x04, 0x17
        /*000a*/ 	.short	(.L_252 - .L_251)
.L_251:
        /*000c*/ 	.word	0x00000000
        /*0010*/ 	.short	0x0001
        /*0012*/ 	.short	0x0008
        /*0014*/ 	.byte	0x00, 0xf0, 0xa1, 0x00


	//----- nvinfo : EIATTR_KPARAM_INFO
	.align		4
.L_252:
        /*0018*/ 	.byte	0x04, 0x17
        /*001a*/ 	.short	(.L_254 - .L_253)
.L_253:
        /*001c*/ 	.word	0x00000000
        /*0020*/ 	.short	0x0000
        /*0022*/ 	.short	0x0000
        /*0024*/ 	.byte	0x00, 0xf0, 0x21, 0x00


	//----- nvinfo : EIATTR_SPARSE_MMA_MASK
	.align		4
.L_254:
        /*0028*/ 	.byte	0x03, 0x50
        /*002a*/ 	.short	0x0000


	//----- nvinfo : EIATTR_MAXREG_COUNT
	.align		4
        /*002c*/ 	.byte	0x03, 0x1b
        /*002e*/ 	.short	0x00ff


	//----- nvinfo : EIATTR_MERCURY_ISA_VERSION
	.align		4
        /*0030*/ 	.byte	0x03, 0x5f
        /*0032*/ 	.short	0x0101


	//----- nvinfo : EIATTR_VRC_CTA_INIT_COUNT
	.align		4
        /*0034*/ 	.byte	0x02, 0x4a
	.zero		1
	.zero		1


	//----- nvinfo : EIATTR_EXIT_INSTR_OFFSETS
	.align		4
        /*0038*/ 	.byte	0x04, 0x1c
        /*003a*/ 	.short	(.L_256 - .L_255)


	//   ....[0]....
.L_255:
        /*003c*/ 	.word	0x00000240


	//   ....[1]....
        /*0040*/ 	.word	0x000002b0


	//   ....[2]....
        /*0044*/ 	.word	0x000004e0


	//   ....[3]....
        /*0048*/ 	.word	0x00000590


	//   ....[4]....
        /*004c*/ 	.word	0x00000650


	//----- nvinfo : EIATTR_MAX_THREADS
	.align		4
.L_256:
        /*0050*/ 	.byte	0x04, 0x05
        /*0052*/ 	.short	(.L_258 - .L_257)
.L_257:
        /*0054*/ 	.word	0x00000100
        /*0058*/ 	.word	0x00000001
        /*005c*/ 	.word	0x00000001


	//----- nvinfo : EIATTR_CRS_STACK_SIZE
	.align		4
.L_258:
        /*0060*/ 	.byte	0x04, 0x1e
        /*0062*/ 	.short	(.L_260 - .L_259)
.L_259:
        /*0064*/ 	.word	0x00000000


	//----- nvinfo : EIATTR_CBANK_PARAM_SIZE
	.align		4
.L_260:
        /*0068*/ 	.byte	0x03, 0x19
        /*006a*/ 	.short	0x0030


	//----- nvinfo : EIATTR_PARAM_CBANK
	.align		4
        /*006c*/ 	.byte	0x04, 0x0a
        /*006e*/ 	.short	(.L_262 - .L_261)
	.align		4
.L_261:
        /*0070*/ 	.word	index@(.nv.constant0._ZN3cub18CUB_300001_SM_10006detail8for_each13static_kernelINS2_12policy_hub_t12policy_500_tElN6thrust24THRUST_300001_SM_1000_NS8cuda_cub11__transform17unary_transform_fINS7_20permutation_iteratorINS7_6detail15normal_iteratorINS7_10device_ptrIcEEEENSD_INSE_IiEEEEEESG_SI_N4cuda3std3__410__identityE6is_oddEEEEvT0_T1_)
        /*0074*/ 	.short	0x0380
        /*0076*/ 	.short	0x0030


	//----- nvinfo : EIATTR_SW_WAR
	.align		4
.L_262:
        /*0078*/ 	.byte	0x04, 0x36
        /*007a*/ 	.short	(.L_264 - .L_263)
.L_263:
        /*007c*/ 	.word	0x00000008
.L_264:


//--------------------- .nv.info._ZN3cub18CUB_300001_SM_10006detail8for_each13static_kernelINS2_12policy_hub_t12policy_500_tEmN6thrust24THRUST_300001_SM_1000_NS8cuda_cub20__uninitialized_fill7functorINS7_10device_ptrIcEEcEEEEvT0_T1_ --------------------------
	.section	.nv.info._ZN3cub18CUB_300001_SM_10006detail8for_each13static_kernelINS2_12policy_hub_t12policy_500_tEmN6thrust24THRUST_300001_SM_1000_NS8cuda_cub20__uninitialized_fill7functorINS7_10device_ptrIcEEcEEEEvT0_T1_,"",@"SHT_CUDA_INFO"
	.sectionflags	@""
	.align	4


	//----- nvinfo : EIATTR_CUDA_API_VERSION
	.align		4
        /*0000*/ 	.byte	0x04, 0x37
        /*0002*/ 	.short	(.L_266 - .L_265)
.L_265:
        /*0004*/ 	.word	0x00000082


	//----- nvinfo : EIATTR_KPARAM_INFO
	.align		4
.L_266:
        /*0008*/ 	.byte	0x04, 0x17
        /*000a*/ 	.short	(.L_268 - .L_267)
.L_267:
        /*000c*/ 	.word	0x00000000
        /*0010*/ 	.short	0x0001
        /*0012*/ 	.short	0x0008
        /*0014*/ 	.byte	0x00, 0xf0, 0x41, 0x00


	//----- nvinfo : EIATTR_KPARAM_INFO
	.align		4
.L_268:
        /*0018*/ 	.byte	0x04, 0x17
        /*001a*/ 	.short	(.L_270 - .L_269)
.L_269:
        /*001c*/ 	.word	0x00000000
        /*0020*/ 	.short	0x0000
        /*0022*/ 	.short	0x0000
        /*0024*/ 	.byte	0x00, 0xf0, 0x21, 0x00


	//----- nvinfo : EIATTR_SPARSE_MMA_MASK
	.align		4
.L_270:
        /*0028*/ 	.byte	0x03, 0x50
        /*002a*/ 	.short	0x0000


	//----- nvinfo : EIATTR_MAXREG_COUNT
	.align		4
        /*002c*/ 	.byte	0x03, 0x1b
        /*002e*/ 	.short	0x00ff


	//----- nvinfo : EIATTR_MERCURY_ISA_VERSION
	.align		4
        /*0030*/ 	.byte	0x03, 0x5f
        /*0032*/ 	.short	0x0101


	//----- nvinfo : EIATTR_VRC_CTA_INIT_COUNT
	.align		4
        /*0034*/ 	.byte	0x02, 0x4a
	.zero		1
	.zero		1


	//----- nvinfo : EIATTR_EXIT_INSTR_OFFSETS
	.align		4
        /*0038*/ 	.byte	0x04, 0x1c
        /*003a*/ 	.short	(.L_272 - .L_271)


	//   ....[0]....
.L_271:
        /*003c*/ 	.word	0x00000120


	//   ....[1]....
        /*0040*/ 	.word	0x000001f0


	//   ....[2]....
        /*0044*/ 	.word	0x00000210


	//----- nvinfo : EIATTR_MAX_THREADS
	.align		4
.L_272:
        /*0048*/ 	.byte	0x04, 0x05
        /*004a*/ 	.short	(.L_274 - .L_273)
.L_273:
        /*004c*/ 	.word	0x00000100
        /*0050*/ 	.word	0x00000001
        /*0054*/ 	.word	0x00000001


	//----- nvinfo : EIATTR_CBANK_PARAM_SIZE
	.align		4
.L_274:
        /*0058*/ 	.byte	0x03, 0x19
        /*005a*/ 	.short	0x0018


	//----- nvinfo : EIATTR_PARAM_CBANK
	.align		4
        /*005c*/ 	.byte	0x04, 0x0a
        /*005e*/ 	.short	(.L_276 - .L_275)
	.align		4
.L_275:
        /*0060*/ 	.word	index@(.nv.constant0._ZN3cub18CUB_300001_SM_10006detail8for_each13static_kernelINS2_12policy_hub_t12policy_500_tEmN6thrust24THRUST_300001_SM_1000_NS8cuda_cub20__uninitialized_fill7functorINS7_10device_ptrIcEEcEEEEvT0_T1_)
        /*0064*/ 	.short	0x0380
        /*0066*/ 	.short	0x0018


	//----- nvinfo : EIATTR_SW_WAR
	.align		4
.L_276:
        /*0068*/ 	.byte	0x04, 0x36
        /*006a*/ 	.short	(.L_278 - .L_277)
.L_277:
        /*006c*/ 	.word	0x00000008
.L_278:


//--------------------- .nv.info._ZN3cub18CUB_300001_SM_10006detail8for_each13static_kernelINS2_12policy_hub_t12policy_500_tElN6thrust24THRUST_300001_SM_1000_NS8cuda_cub11__transform17unary_transform_fINS7_20permutation_iteratorINS7_6detail15normal_iteratorINS7_10device_ptrIiEEEESG_EESG_SG_N4cuda3std3__410__identityESL_EEEEvT0_T1_ --------------------------
	.section	.nv.info._ZN3cub18CUB_300001_SM_10006detail8for_each13static_kernelINS2_12policy_hub_t12policy_500_tElN6thrust24THRUST_300001_SM_1000_NS8cuda_cub11__transform17unary_transform_fINS7_20permutation_iteratorINS7_6detail15normal_iteratorINS7_10device_ptrIiEEEESG_EESG_SG_N4cuda3std3__410__identityESL_EEEEvT0_T1_,"",@"SHT_CUDA_INFO"
	.sectionflags	@""
	.align	4


	//----- nvinfo : EIATTR_CUDA_API_VERSION
	.align		4
        /*0000*/ 	.byte	0x04, 0x37
        /*0002*/ 	.short	(.L_280 - .L_279)
.L_279:
        /*0004*/ 	.word	0x00000082


	//----- nvinfo : EIATTR_KPARAM_INFO
	.align		4
.L_280:
        /*0008*/ 	.byte	0x04, 0x17
        /*000a*/ 	.short	(.L_282 - .L_281)
.L_281:
        /*000c*/ 	.word	0x00000000
        /*0010*/ 	.short	0x0001
        /*0012*/ 	.short	0x0008
        /*0014*/ 	.byte	0x00, 0xf0, 0xa1, 0x00


	//----- nvinfo : EIATTR_KPARAM_INFO
	.align		4
.L_282:
        /*0018*/ 	.byte	0x04, 0x17
        /*001a*/ 	.short	(.L_284 - .L_283)
.L_283:
        /*001c*/ 	.word	0x00000000
        /*0020*/ 	.short	0x0000
        /*0022*/ 	.short	0x0000
        /*0024*/ 	.byte	0x00, 0xf0, 0x21, 0x00


	//----- nvinfo : EIATTR_SPARSE_MMA_MASK
	.align		4
.L_284:
        /*0028*/ 	.byte	0x03, 0x50
        /*002a*/ 	.short	0x0000


	//----- nvinfo : EIATTR_MAXREG_COUNT
	.align		4
        /*002c*/ 	.byte	0x03, 0x1b
        /*002e*/ 	.short	0x00ff


	//----- nvinfo : EIATTR_MERCURY_ISA_VERSION
	.align		4
        /*0030*/ 	.byte	0x03, 0x5f
        /*0032*/ 	.short	0x0101


	//----- nvinfo : EIATTR_VRC_CTA_INIT_COUNT
	.align		4
        /*0034*/ 	.byte	0x02, 0x4a
	.zero		1
	.zero		1


	//----- nvinfo : EIATTR_EXIT_INSTR_OFFSETS
	.align		4
        /*0038*/ 	.byte	0x04, 0x1c
        /*003a*/ 	.short	(.L_286 - .L_285)


	//   ....[0]....
.L_285:
        /*003c*/ 	.word	0x00000210


	//   ....[1]....
        /*0040*/ 	.word	0x00000270


	//   ....[2]....
        /*0044*/ 	.word	0x00000490


	//   ....[3]....
        /*0048*/ 	.word	0x00000530


	//   ....[4]....
        /*004c*/ 	.word	0x000005f0


	//----- nvinfo : EIATTR_MAX_THREADS
	.align		4
.L_286:
        /*0050*/ 	.byte	0x04, 0x05
        /*0052*/ 	.short	(.L_288 - .L_287)
.L_287:
        /*0054*/ 	.word	0x00000100
        /*0058*/ 	.word	0x00000001
        /*005c*/ 	.word	0x00000001


	//----- nvinfo : EIATTR_CRS_STACK_SIZE
	.align		4
.L_288:
        /*0060*/ 	.byte	0x04, 0x1e
        /*0062*/ 	.short	(.L_290 - .L_289)
.L_289:
        /*0064*/ 	.word	0x00000000


	//----- nvinfo : EIATTR_CBANK_PARAM_SIZE
	.align		4
.L_290:
        /*0068*/ 	.byte	0x03, 0x19
        /*006a*/ 	.short	0x0030


	//----- nvinfo : EIATTR_PARAM_CBANK
	.align		4
        /*006c*/ 	.byte	0x04, 0x0a
        /*006e*/ 	.short	(.L_292 - .L_291)
	.align		4
.L_291:
        /*0070*/ 	.word	index@(.nv.constant0._ZN3cub18CUB_300001_SM_10006detail8for_each13static_kernelINS2_12policy_hub_t12policy_500_tElN6thrust24THRUST_300001_SM_1000_NS8cuda_cub11__transform17unary_transform_fINS7_20permutation_iteratorINS7_6detail15normal_iteratorINS7_10device_ptrIiEEEESG_EESG_SG_N4cuda3std3__410__identityESL_EEEEvT0_T1_)
        /*0074*/ 	.short	0x0380
        /*0076*/ 	.short	0x0030


	//----- nvinfo : EIATTR_SW_WAR
	.align		4
.L_292:
        /*0078*/ 	.byte	0x04, 0x36
        /*007a*/ 	.short	(.L_294 - .L_293)
.L_293:
        /*007c*/ 	.word	0x00000008
.L_294:


//--------------------- .nv.info._ZN3cub18CUB_300001_SM_10006detail8for_each13static_kernelINS2_12policy_hub_t12policy_500_tElN6thrust24THRUST_300001_SM_1000_NS8cuda_cub11__transform17unary_transform_fINS7_20permutation_iteratorINS7_6detail15normal_iteratorINS7_10device_ptrIiEEEESG_EESG_SG_N4cuda3std3__410__identityE6is_oddEEEEvT0_T1_ --------------------------
	.section	.nv.info._ZN3cub18CUB_300001_SM_10006detail8for_each13static_kernelINS2_12policy_hub_t12policy_500_tElN6thrust24THRUST_300001_SM_1000_NS8cuda_cub11__transform17unary_transform_fINS7_20permutation_iteratorINS7_6detail15normal_iteratorINS7_10device_ptrIiEEEESG_EESG_SG_N4cuda3std3__410__identityE6is_oddEEEEvT0_T1_,"",@"SHT_CUDA_INFO"
	.sectionflags	@""
	.align	4


	//----- nvinfo : EIATTR_CUDA_API_VERSION
	.align		4
        /*0000*/ 	.byte	0x04, 0x37
        /*0002*/ 	.short	(.L_296 - .L_295)
.L_295:
        /*0004*/ 	.word	0x00000082


	//----- nvinfo : EIATTR_KPARAM_INFO
	.align		4
.L_296:
        /*0008*/ 	.byte	0x04, 0x17
        /*000a*/ 	.short	(.L_298 - .L_297)
.L_297:
        /*000c*/ 	.word	0x00000000
        /*0010*/ 	.short	0x0001
        /*0012*/ 	.short	0x0008
        /*0014*/ 	.byte	0x00, 0xf0, 0xa1, 0x00


	//----- nvinfo : EIATTR_KPARAM_INFO
	.align		4
.L_298:
        /*0018*/ 	.byte	0x04, 0x17
        /*001a*/ 	.short	(.L_300 - .L_299)
.L_299:
        /*001c*/ 	.word	0x00000000
        /*0020*/ 	.short	0x0000
        /*0022*/ 	.short	0x0000
        /*0024*/ 	.byte	0x00, 0xf0, 0x21, 0x00


	//----- nvinfo : EIATTR_SPARSE_MMA_MASK
	.align		4
.L_300:
        /*0028*/ 	.byte	0x03, 0x50
        /*002a*/ 	.short	0x0000


	//----- nvinfo : EIATTR_MAXREG_COUNT
	.align		4
        /*002c*/ 	.byte	0x03, 0x1b
        /*002e*/ 	.short	0x00ff


	//----- nvinfo : EIATTR_MERCURY_ISA_VERSION
	.align		4
        /*0030*/ 	.byte	0x03, 0x5f
        /*0032*/ 	.short	0x0101


	//----- nvinfo : EIATTR_VRC_CTA_INIT_COUNT
	.align		4
        /*0034*/ 	.byte	0x02, 0x4a
	.zero		1
	.zero		1


	//----- nvinfo : EIATTR_EXIT_INSTR_OFFSETS
	.align		4
        /*0038*/ 	.byte	0x04, 0x1c
        /*003a*/ 	.short	(.L_302 - .L_301)


	//   ....[0]....
.L_301:
        /*003c*/ 	.word	0x00000230


	//   ....[1]....
        /*0040*/ 	.word	0x00000290


	//   ....[2]....
        /*0044*/ 	.word	0x000004c0


	//   ....[3]....
        /*0048*/ 	.word	0x00000570


	//   ....[4]....
        /*004c*/ 	.word	0x00000630


	//----- nvinfo : EIATTR_MAX_THREADS
	.align		4
.L_302:
        /*0050*/ 	.byte	0x04, 0x05
        /*0052*/ 	.short	(.L_304 - .L_303)
.L_303:
        /*0054*/ 	.word	0x00000100
        /*0058*/ 	.word	0x00000001
        /*005c*/ 	.word	0x00000001


	//----- nvinfo : EIATTR_CRS_STACK_SIZE
	.align		4
.L_304:
        /*0060*/ 	.byte	0x04, 0x1e
        /*0062*/ 	.short	(.L_306 - .L_305)
.L_305:
        /*0064*/ 	.word	0x00000000


	//----- nvinfo : EIATTR_CBANK_PARAM_SIZE
	.align		4
.L_306:
        /*0068*/ 	.byte	0x03, 0x19
        /*006a*/ 	.short	0x0030


	//----- nvinfo : EIATTR_PARAM_CBANK
	.align		4
        /*006c*/ 	.byte	0x04, 0x0a
        /*006e*/ 	.short	(.L_308 - .L_307)
	.align		4
.L_307:
        /*0070*/ 	.word	index@(.nv.constant0._ZN3cub18CUB_300001_SM_10006detail8for_each13static_kernelINS2_12policy_hub_t12policy_500_tElN6thrust24THRUST_300001_SM_1000_NS8cuda_cub11__transform17unary_transform_fINS7_20permutation_iteratorINS7_6detail15normal_iteratorINS7_10device_ptrIiEEEESG_EESG_SG_N4cuda3std3__410__identityE6is_oddEEEEvT0_T1_)
        /*0074*/ 	.short	0x0380
        /*0076*/ 	.short	0x0030


	//----- nvinfo : EIATTR_SW_WAR
	.align		4
.L_308:
        /*0078*/ 	.byte	0x04, 0x36
        /*007a*/ 	.short	(.L_310 - .L_309)
.L_309:
        /*007c*/ 	.word	0x00000008
.L_310:


//--------------------- .nv.info._ZN3cub18CUB_300001_SM_10006detail8for_each13static_kernelINS2_12policy_hub_t12policy_500_tEmN6thrust24THRUST_300001_SM_1000_NS8cuda_cub20__uninitialized_fill7functorINS7_10device_ptrIiEEiEEEEvT0_T1_ --------------------------
	.section	.nv.info._ZN3cub18CUB_300001_SM_10006detail8for_each13static_kernelINS2_12policy_hub_t12policy_500_tEmN6thrust24THRUST_300001_SM_1000_NS8cuda_cub20__uninitialized_fill7functorINS7_10device_ptrIiEEiEEEEvT0_T1_,"",@"SHT_CUDA_INFO"
	.sectionflags	@""
	.align	4


	//----- nvinfo : EIATTR_CUDA_API_VERSION
	.align		4
        /*0000*/ 	.byte	0x04, 0x37
        /*0002*/ 	.short	(.L_312 - .L_311)
.L_311:
        /*0004*/ 	.word	0x00000082


	//----- nvinfo : EIATTR_KPARAM_INFO
	.align		4
.L_312:
        /*0008*/ 	.byte	0x04, 0x17
        /*000a*/ 	.short	(.L_314 - .L_313)
.L_313:
        /*000c*/ 	.word	0x00000000
        /*0010*/ 	.short	0x0001
        /*0012*/ 	.short	0x0008
        /*0014*/ 	.byte	0x00, 0xf0, 0x41, 0x00


	//----- nvinfo : EIATTR_KPARAM_INFO
	.align		4
.L_314:
        /*0018*/ 	.byte	0x04, 0x17
        /*001a*/ 	.short	(.L_316 - .L_315)
.L_315:
        /*001c*/ 	.word	0x00000000
        /*0020*/ 	.short	0x0000
        /*0022*/ 	.short	0x0000
        /*0024*/ 	.byte	0x00, 0xf0, 0x21, 0x00


	//----- nvinfo : EIATTR_SPARSE_MMA_MASK
	.align		4
.L_316:
        /*0028*/ 	.byte	0x03, 0x50
        /*002a*/ 	.short	0x0000


	//----- nvinfo : EIATTR_MAXREG_COUNT
	.align		4
        /*002c*/ 	.byte	0x03, 0x1b
        /*002e*/ 	.short	0x00ff


	//----- nvinfo : EIATTR_MERCURY_ISA_VERSION
	.align		4
        /*0030*/ 	.byte	0x03, 0x5f
        /*0032*/ 	.short	0x0101


	//----- nvinfo : EIATTR_VRC_CTA_INIT_COUNT
	.align		4
        /*0034*/ 	.byte	0x02, 0x4a
	.zero		1
	.zero		1


	//----- nvinfo : EIATTR_EXIT_INSTR_OFFSETS
	.align		4
        /*0038*/ 	.byte	0x04, 0x1c
        /*003a*/ 	.short	(.L_318 - .L_317)


	//   ....[0]....
.L_317:
        /*003c*/ 	.word	0x00000130


	//   ....[1]....
        /*0040*/ 	.word	0x00000230


	//   ....[2]....
        /*0044*/ 	.word	0x00000260


	//----- nvinfo : EIATTR_MAX_THREADS
	.align		4
.L_318:
        /*0048*/ 	.byte	0x04, 0x05
        /*004a*/ 	.short	(.L_320 - .L_319)
.L_319:
        /*004c*/ 	.word	0x00000100
        /*0050*/ 	.word	0x00000001
        /*0054*/ 	.word	0x00000001


	//----- nvinfo : EIATTR_CBANK_PARAM_SIZE
	.align		4
.L_320:
        /*0058*/ 	.byte	0x03, 0x19
        /*005a*/ 	.short	0x0018


	//----- nvinfo : EIATTR_PARAM_CBANK
	.align		4
        /*005c*/ 	.byte	0x04, 0x0a
        /*005e*/ 	.short	(.L_322 - .L_321)
	.align		4
.L_321:
        /*0060*/ 	.word	index@(.nv.constant0._ZN3cub18CUB_300001_SM_10006detail8for_each13static_kernelINS2_12policy_hub_t12policy_500_tEmN6thrust24THRUST_300001_SM_1000_NS8cuda_cub20__uninitialized_fill7functorINS7_10device_ptrIiEEiEEEEvT0_T1_)
        /*0064*/ 	.short	0x0380
        /*0066*/ 	.short	0x0018


	//----- nvinfo : EIATTR_SW_WAR
	.align		4
.L_322:
        /*0068*/ 	.byte	0x04, 0x36
        /*006a*/ 	.short	(.L_324 - .L_323)
.L_323:
        /*006c*/ 	.word	0x00000008
.L_324:


//--------------------- .nv.info._ZN3cub18CUB_300001_SM_10006detail11EmptyKernelIvEEvv --------------------------
	.section	.nv.info._ZN3cub18CUB_300001_SM_10006detail11EmptyKernelIvEEvv,"",@"SHT_CUDA_INFO"
	.sectionflags	@""
	.align	4


	//----- nvinfo : EIATTR_CUDA_API_VERSION
	.align		4
        /*0000*/ 	.byte	0x04, 0x37
        /*0002*/ 	.short	(.L_326 - .L_325)
.L_325:
        /*0004*/ 	.word	0x00000082


	//----- nvinfo : EIATTR_SPARSE_MMA_MASK
	.align		4
.L_326:
        /*0008*/ 	.byte	0x03, 0x50
        /*000a*/ 	.short	0x0000


	//----- nvinfo : EIATTR_MAXREG_COUNT
	.align		4
        /*000c*/ 	.byte	0x03, 0x1b
        /*000e*/ 	.short	0x00ff


	//----- nvinfo : EIATTR_MERCURY_ISA_VERSION
	.align		4
        /*0010*/ 	.byte	0x03, 0x5f
        /*0012*/ 	.short	0x0101


	//----- nvinfo : EIATTR_VRC_CTA_INIT_COUNT
	.align		4
        /*0014*/ 	.byte	0x02, 0x4a
	.zero		1
	.zero		1


	//----- nvinfo : EIATTR_EXIT_INSTR_OFFSETS
	.align		4
        /*0018*/ 	.byte	0x04, 0x1c
        /*001a*/ 	.short	(.L_328 - .L_327)


	//   ....[0]....
.L_327:
        /*001c*/ 	.word	0x00000010


	//----- nvinfo : EIATTR_SW_WAR
	.align		4
.L_328:
        /*0020*/ 	.byte	0x04, 0x36
        /*0022*/ 	.short	(.L_330 - .L_329)
.L_329:
        /*0024*/ 	.word	0x00000008
.L_330:


//--------------------- .nv.callgraph             --------------------------
	.section	.nv.callgraph,"",@"SHT_CUDA_CALLGRAPH"
	.align	4
	.sectionentsize	8
	.align		4
        /*0000*/ 	.word	0x00000000
	.align		4
        /*0004*/ 	.word	0xffffffff
	.align		4
        /*0008*/ 	.word	0x00000000
	.align		4
        /*000c*/ 	.word	0xfffffffe
	.align		4
        /*0010*/ 	.word	0x00000000
	.align		4
        /*0014*/ 	.word	0xfffffffd
	.align		4
        /*0018*/ 	.word	0x00000000
	.align		4
        /*001c*/ 	.word	0xfffffffc


//--------------------- .nv.constant4             --------------------------
	.section	.nv.constant4,"a",@progbits
	.align	8
	.align		8
.nv.constant4:
        /*0000*/ 	.dword	_ZN34_INTERNAL_43f54e24_4_k_cu_0da159924cuda3std3__45__cpo5beginE
	.align		8
        /*0008*/ 	.dword	_ZN34_INTERNAL_43f54e24_4_k_cu_0da159924cuda3std3__45__cpo3endE
	.align		8
        /*0010*/ 	.dword	_ZN34_INTERNAL_43f54e24_4_k_cu_0da159924cuda3std3__45__cpo6cbeginE
	.align		8
        /*0018*/ 	.dword	_ZN34_INTERNAL_43f54e24_4_k_cu_0da159924cuda3std3__45__cpo4cendE
	.align		8
        /*0020*/ 	.dword	_ZN34_INTERNAL_43f54e24_4_k_cu_0da159924cuda3std3__45__cpo6rbeginE
	.align		8
        /*0028*/ 	.dword	_ZN34_INTERNAL_43f54e24_4_k_cu_0da159924cuda3std3__45__cpo4rendE
	.align		8
        /*0030*/ 	.dword	_ZN34_INTERNAL_43f54e24_4_k_cu_0da159924cuda3std3__45__cpo7crbeginE
	.align		8
        /*0038*/ 	.dword	_ZN34_INTERNAL_43f54e24_4_k_cu_0da159924cuda3std3__45__cpo5crendE
	.align		8
        /*0040*/ 	.dword	_ZN34_INTERNAL_43f54e24_4_k_cu_0da159924cuda3std3__436_GLOBAL__N__43f54e24_4_k_cu_0da159926ignoreE
	.align		8
        /*0048*/ 	.dword	_ZN34_INTERNAL_43f54e24_4_k_cu_0da159924cuda3std3__419piecewise_constructE
	.align		8
        /*0050*/ 	.dword	_ZN34_INTERNAL_43f54e24_4_k_cu_0da159924cuda3std3__48in_placeE
	.align		8
        /*0058*/ 	.dword	_ZN34_INTERNAL_43f54e24_4_k_cu_0da159924cuda3std3__420unreachable_sentinelE
	.align		8
        /*0060*/ 	.dword	_ZN34_INTERNAL_43f54e24_4_k_cu_0da159924cuda3std3__47nulloptE
	.align		8
        /*0068*/ 	.dword	_ZN34_INTERNAL_43f54e24_4_k_cu_0da159924cuda3std3__48unexpectE
	.align		8
        /*0070*/ 	.dword	_ZN34_INTERNAL_43f54e24_4_k_cu_0da159924cuda3std6ranges3__45__cpo4swapE
	.align		8
        /*0078*/ 	.dword	_ZN34_INTERNAL_43f54e24_4_k_cu_0da159924cuda3std6ranges3__45__cpo9iter_moveE
	.align		8
        /*0080*/ 	.dword	_ZN34_INTERNAL_43f54e24_4_k_cu_0da159924cuda3std6ranges3__45__cpo5beginE
	.align		8
        /*0088*/ 	.dword	_ZN34_INTERNAL_43f54e24_4_k_cu_0da159924cuda3std6ranges3__45__cpo3endE
	.align		8
        /*0090*/ 	.dword	_ZN34_INTERNAL_43f54e24_4_k_cu_0da159924cuda3std6ranges3__45__cpo6cbeginE
	.align		8
        /*0098*/ 	.dword	_ZN34_INTERNAL_43f54e24_4_k_cu_0da159924cuda3std6ranges3__45__cpo4cendE
	.align		8
        /*00a0*/ 	.dword	_ZN34_INTERNAL_43f54e24_4_k_cu_0da159924cuda3std6ranges3__45__cpo7advanceE
	.align		8
        /*00a8*/ 	.dword	_ZN34_INTERNAL_43f54e24_4_k_cu_0da159924cuda3std6ranges3__45__cpo9iter_swapE
	.align		8
        /*00b0*/ 	.dword	_ZN34_INTERNAL_43f54e24_4_k_cu_0da159924cuda3std6ranges3__45__cpo4nextE
	.align		8
        /*00b8*/ 	.dword	_ZN34_INTERNAL_43f54e24_4_k_cu_0da159924cuda3std6ranges3__45__cpo4prevE
	.align		8
        /*00c0*/ 	.dword	_ZN34_INTERNAL_43f54e24_4_k_cu_0da159924cuda3std6ranges3__45__cpo4dataE
	.align		8
        /*00c8*/ 	.dword	_ZN34_INTERNAL_43f54e24_4_k_cu_0da159924cuda3std6ranges3__45__cpo5cdataE
	.align		8
        /*00d0*/ 	.dword	_ZN34_INTERNAL_43f54e24_4_k_cu_0da159924cuda3std6ranges3__45__cpo4sizeE
	.align		8
        /*00d8*/ 	.dword	_ZN34_INTERNAL_43f54e24_4_k_cu_0da159924cuda3std6ranges3__45__cpo5ssizeE
	.align		8
        /*00e0*/ 	.dword	_ZN34_INTERNAL_43f54e24_4_k_cu_0da159924cuda3std6ranges3__45__cpo8distanceE
	.align		8
        /*00e8*/ 	.dword	_ZN34_INTERNAL_43f54e24_4_k_cu_0da159926thrust24THRUST_300001_SM_1000_NS8cuda_cub3parE
	.align		8
        /*00f0*/ 	.dword	_ZN34_INTERNAL_43f54e24_4_k_cu_0da159926thrust24THRUST_300001_SM_1000_NS8cuda_cub10par_nosyncE
	.align		8
        /*00f8*/ 	.dword	_ZN34_INTERNAL_43f54e24_4_k_cu_0da159926thrust24THRUST_300001_SM_1000_NS6system6detail10sequential3seqE
	.align		8
        /*0100*/ 	.dword	_ZN34_INTERNAL_43f54e24_4_k_cu_0da159926thrust24THRUST_300001_SM_1000_NS6system3cpp3parE
	.align		8
        /*0108*/ 	.dword	_ZN34_INTERNAL_43f54e24_4_k_cu_0da159926thrust24THRUST_300001_SM_1000_NS12placeholders2_1E
	.align		8
        /*0110*/ 	.dword	_ZN34_INTERNAL_43f54e24_4_k_cu_0da159926thrust24THRUST_300001_SM_1000_NS12placeholders2_2E
	.align		8
        /*0118*/ 	.dword	_ZN34_INTERNAL_43f54e24_4_k_cu_0da159926thrust24THRUST_300001_SM_1000_NS12placeholders2_3E
	.align		8
        /*0120*/ 	.dword	_ZN34_INTERNAL_43f54e24_4_k_cu_0da159926thrust24THRUST_300001_SM_1000_NS12placeholders2_4E
	.align		8
        /*0128*/ 	.dword	_ZN34_INTERNAL_43f54e24_4_k_cu_0da159926thrust24THRUST_300001_SM_1000_NS12placeholders2_5E
	.align		8
        /*0130*/ 	.dword	_ZN34_INTERNAL_43f54e24_4_k_cu_0da159926thrust24THRUST_300001_SM_1000_NS12placeholders2_6E
	.align		8
        /*0138*/ 	.dword	_ZN34_INTERNAL_43f54e24_4_k_cu_0da159926thrust24THRUST_300001_SM_1000_NS12placeholders2_7E
	.align		8
        /*0140*/ 	.dword	_ZN34_INTERNAL_43f54e24_4_k_cu_0da159926thrust24THRUST_300001_SM_1000_NS12placeholders2_8E
	.align		8
        /*0148*/ 	.dword	_ZN34_INTERNAL_43f54e24_4_k_cu_0da159926thrust24THRUST_300001_SM_1000_NS12placeholders2_9E
	.align		8
        /*0150*/ 	.dword	_ZN34_INTERNAL_43f54e24_4_k_cu_0da159926thrust24THRUST_300001_SM_1000_NS12placeholders3_10E
	.align		8
        /*0158*/ 	.dword	_ZN34_INTERNAL_43f54e24_4_k_cu_0da159926thrust24THRUST_300001_SM_1000_NS3seqE
	.align		8
        /*0160*/ 	.dword	_ZN34_INTERNAL_43f54e24_4_k_cu_0da159926thrust24THRUST_300001_SM_1000_NS6deviceE


//--------------------- .text._ZN3cub18CUB_300001_SM_10006detail8for_each13static_kernelINS2_12policy_hub_t12policy_500_tElN6thrust24THRUST_300001_SM_1000_NS8cuda_cub11__transform17unary_transform_fINS7_20permutation_iteratorINS7_6detail15normal_iteratorINS7_10device_ptrIfEEEENSD_INSE_IiEEEEEESG_SI_N4cuda3std3__410__identityE6is_oddEEEEvT0_T1_ --------------------------
	.section	.text._ZN3cub18CUB_300001_SM_10006detail8for_each13static_kernelINS2_12policy_hub_t12policy_500_tElN6thrust24THRUST_300001_SM_1000_NS8cuda_cub11__transform17unary_transform_fINS7_20permutation_iteratorINS7_6detail15normal_iteratorINS7_10device_ptrIfEEEENSD_INSE_IiEEEEEESG_SI_N4cuda3std3__410__identityE6is_oddEEEEvT0_T1_,"ax",@progbits
	.align	128
        .global         _ZN3cub18CUB_300001_SM_10006detail8for_each13static_kernelINS2_12policy_hub_t12policy_500_tElN6thrust24THRUST_300001_SM_1000_NS8cuda_cub11__transform17unary_transform_fINS7_20permutation_iteratorINS7_6detail15normal_iteratorINS7_10device_ptrIfEEEENSD_INSE_IiEEEEEESG_SI_N4cuda3std3__410__identityE6is_oddEEEEvT0_T1_
        .type           _ZN3cub18CUB_300001_SM_10006detail8for_each13static_kernelINS2_12policy_hub_t12policy_500_tElN6thrust24THRUST_300001_SM_1000_NS8cuda_cub11__transform17unary_transform_fINS7_20permutation_iteratorINS7_6detail15normal_iteratorINS7_10device_ptrIfEEEENSD_INSE_IiEEEEEESG_SI_N4cuda3std3__410__identityE6is_oddEEEEvT0_T1_,@function
        .size           _ZN3cub18CUB_300001_SM_10006detail8for_each13static_kernelINS2_12policy_hub_t12policy_500_tElN6thrust24THRUST_300001_SM_1000_NS8cuda_cub11__transform17unary_transform_fINS7_20permutation_iteratorINS7_6detail15normal_iteratorINS7_10device_ptrIfEEEENSD_INSE_IiEEEEEESG_SI_N4cuda3std3__410__identityE6is_oddEEEEvT0_T1_,(.L_x_41 - _ZN3cub18CUB_300001_SM_10006detail8for_each13static_kernelINS2_12policy_hub_t12policy_500_tElN6thrust24THRUST_300001_SM_1000_NS8cuda_cub11__transform17unary_transform_fINS7_20permutation_iteratorINS7_6detail15normal_iteratorINS7_10device_ptrIfEEEENSD_INSE_IiEEEEEESG_SI_N4cuda3std3__410__identityE6is_oddEEEEvT0_T1_)
        .other          _ZN3cub18CUB_300001_SM_10006detail8for_each13static_kernelINS2_12policy_hub_t12policy_500_tElN6thrust24THRUST_300001_SM_1000_NS8cuda_cub11__transform17unary_transform_fINS7_20permutation_iteratorINS7_6detail15normal_iteratorINS7_10device_ptrIfEEEENSD_INSE_IiEEEEEESG_SI_N4cuda3std3__410__identityE6is_oddEEEEvT0_T1_,@"STO_CUDA_ENTRY STV_DEFAULT"
_ZN3cub18CUB_300001_SM_10006detail8for_each13static_kernelINS2_12policy_hub_t12policy_500_tElN6thrust24THRUST_300001_SM_1000_NS8cuda_cub11__transform17unary_transform_fINS7_20permutation_iteratorINS7_6detail15normal_iteratorINS7_10device_ptrIfEEEENSD_INSE_IiEEEEEESG_SI_N4cuda3std3__410__identityE6is_oddEEEEvT0_T1_:
.text._ZN3cub18CUB_300001_SM_10006detail8for_each13static_kernelINS2_12policy_hub_t12policy_500_tElN6thrust24THRUST_300001_SM_1000_NS8cuda_cub11__transform17unary_transform_fINS7_20permutation_iteratorINS7_6detail15normal_iteratorINS7_10device_ptrIfEEEENSD_INSE_IiEEEEEESG_SI_N4cuda3std3__410__identityE6is_oddEEEEvT0_T1_:
[----:B------:R-:W-:Y:S08]  /*0000*/  LDC R1, c[0x0][0x37c] ;  /* 0x0000df00ff017b82 */ /* 0x000ff00000000800 */
[----:B------:R-:W0:Y:S01]  /*0010*/  S2UR UR4, SR_CTAID.X ;  /* 0x00000000000479c3 */ /* 0x000e220000002500 */
[----:B------:R-:W1:Y:S01]  /*0020*/  LDCU.64 UR6, c[0x0][0x380] ;  /* 0x00007000ff0677ac */ /* 0x000e620008000a00 */
[----:B------:R-:W2:Y:S01]  /*0030*/  LDCU.64 UR8, c[0x0][0x358] ;  /* 0x00006b00ff0877ac */ /* 0x000ea20008000a00 */
[----:B0-----:R-:W-:-:S04]  /*0040*/  UIMAD.WIDE.U32 UR4, UR4, 0x200, URZ ;  /* 0x00000200040478a5 */ /* 0x001fc8000f8e00ff */
[----:B-1----:R-:W-:-:S04]  /*0050*/  UIADD3 UR6, UP0, UPT, -UR4, UR6, URZ ;  /* 0x0000000604067290 */ /* 0x002fc8000ff1e1ff */
[----:B------:R-:W-:Y:S02]  /*0060*/  UIADD3.X UR7, UPT, UPT, ~UR5, UR7, URZ, UP0, !UPT ;  /* 0x0000000705077290 */ /* 0x000fe400087fe5ff */
[----:B------:R-:W-:-:S04]  /*0070*/  UISETP.GE.U32.AND UP0, UPT, UR6, 0x200, UPT ;  /* 0x000002000600788c */ /* 0x000fc8000bf06070 */
[----:B------:R-:W-:-:S09]  /*0080*/  UISETP.GE.AND.EX UP0, UPT, UR7, URZ, UPT, UP0 ;  /* 0x000000ff0700728c */ /* 0x000fd2000bf06300 */
[----:B--2---:R-:W-:Y:S05]  /*0090*/  BRA.U !UP0, `(.L_x_0) ;  /* 0x0000000108807547 */ /* 0x004fea000b800000 */
[----:B------:R-:W0:Y:S01]  /*00a0*/  S2R R0, SR_TID.X ;  /* 0x0000000000007919 */ /* 0x000e220000002100 */
[----:B------:R-:W1:Y:S01]  /*00b0*/  LDCU.64 UR10, c[0x0][0x3a0] ;  /* 0x00007400ff0a77ac */ /* 0x000e620008000a00 */
[----:B0-----:R-:W-:-:S05]  /*00c0*/  IADD3 R0, P0, PT, R0, UR4, RZ ;  /* 0x0000000400007c10 */ /* 0x001fca000ff1e0ff */
[----:B------:R-:W-:Y:S02]  /*00d0*/  IMAD.X R3, RZ, RZ, UR5, P0 ;  /* 0x00000005ff037e24 */ /* 0x000fe400080e06ff */
[----:B------:R-:W-:-:S03]  /*00e0*/  IMAD.SHL.U32 R6, R0, 0x4, RZ ;  /* 0x0000000400067824 */ /* 0x000fc600078e00ff */
[----:B------:R-:W-:Y:S02]  /*00f0*/  SHF.L.U64.HI R10, R0, 0x2, R3 ;  /* 0x00000002000a7819 */ /* 0x000fe40000010203 */
[----:B-1----:R-:W-:-:S04]  /*0100*/  IADD3 R2, P0, PT, R6, UR10, RZ ;  /* 0x0000000a06027c10 */ /* 0x002fc8000ff1e0ff */
[----:B------:R-:W-:Y:S01]  /*0110*/  IADD3.X R3, PT, PT, R10, UR11, RZ, P0, !PT ;  /* 0x0000000b0a037c10 */ /* 0x000fe200087fe4ff */
[----:B------:R-:W0:Y:S04]  /*0120*/  LDCU.64 UR10, c[0x0][0x388] ;  /* 0x00007100ff0a77ac */ /* 0x000e280008000a00 */
[----:B------:R-:W2:Y:S01]  /*0130*/  LDG.E R0, desc[UR8][R2.64] ;  /* 0x0000000802007981 */ /* 0x000ea2000c1e1900 */
[----:B0-----:R-:W-:-:S04]  /*0140*/  IADD3 R4, P1, PT, R6, UR10, RZ ;  /* 0x0000000a06047c10 */ /* 0x001fc8000ff3e0ff */
[----:B------:R-:W-:Y:S01]  /*0150*/  IADD3.X R5, PT, PT, R10, UR11, RZ, P1, !PT ;  /* 0x0000000b0a057c10 */ /* 0x000fe20008ffe4ff */
[----:B------:R-:W0:Y:S01]  /*0160*/  LDCU.64 UR10, c[0x0][0x398] ;  /* 0x00007300ff0a77ac */ /* 0x000e220008000a00 */
[----:B--2---:R-:W-:-:S04]  /*0170*/  LOP3.LUT R0, R0, 0x80000001, RZ, 0xc0, !PT ;  /* 0x8000000100007812 */ /* 0x004fc800078ec0ff */
[----:B------:R-:W-:-:S13]  /*0180*/  ISETP.NE.AND P0, PT, R0, 0x1, PT ;  /* 0x000000010000780c */ /* 0x000fda0003f05270 */
[----:B------:R-:W2:Y:S01]  /*0190*/  @!P0 LDG.E R7, desc[UR8][R4.64] ;  /* 0x0000000804078981 */ /* 0x000ea2000c1e1900 */
[----:B------:R-:W2:Y:S01]  /*01a0*/  @!P0 LDC.64 R8, c[0x0][0x390] ;  /* 0x0000e400ff088b82 */ /* 0x000ea20000000a00 */
[----:B0-----:R-:W-:Y:S01]  /*01b0*/  IADD3 R6, P1, PT, R6, UR10, RZ ;  /* 0x0000000a06067c10 */ /* 0x001fe2000ff3e0ff */
[----:B--2---:R-:W-:-:S06]  /*01c0*/  @!P0 IMAD.WIDE R8, R7, 0x4, R8 ;  /* 0x0000000407088825 */ /* 0x004fcc00078e0208 */
[----:B------:R-:W2:Y:S01]  /*01d0*/  @!P0 LDG.E R9, desc[UR8][R8.64] ;  /* 0x0000000808098981 */ /* 0x000ea2000c1e1900 */
[----:B------:R-:W-:-:S05]  /*01e0*/  IADD3.X R7, PT, PT, R10, UR11, RZ, P1, !PT ;  /* 0x0000000b0a077c10 */ /* 0x000fca0008ffe4ff */
[----:B--2---:R0:W-:Y:S04]  /*01f0*/  @!P0 STG.E desc[UR8][R6.64], R9 ;  /* 0x0000000906008986 */ /* 0x0041e8000c101908 */
[----:B------:R-:W2:Y:S02]  /*0200*/  LDG.E R2, desc[UR8][R2.64+0x400] ;  /* 0x0004000802027981 */ /* 0x000ea4000c1e1900 */
[----:B--2---:R-:W-:-:S04]  /*0210*/  LOP3.LUT R0, R2, 0x80000001, RZ, 0xc0, !PT ;  /* 0x8000000102007812 */ /* 0x004fc800078ec0ff */
[----:B------:R-:W-:-:S13]  /*0220*/  ISETP.NE.AND P0, PT, R0, 0x1, PT ;  /* 0x000000010000780c */ /* 0x000fda0003f05270 */
[----:B0-----:R-:W-:Y:S05]  /*0230*/  @P0 EXIT ;  /* 0x000000000000094d */ /* 0x001fea0003800000 */
[----:B------:R-:W2:Y:S01]  /*0240*/  LDG.E R5, desc[UR8][R4.64+0x400] ;  /* 0x0004000804057981 */ /* 0x000ea2000c1e1900 */
[----:B------:R-:W2:Y:S02]  /*0250*/  LDC.64 R2, c[0x0][0x390] ;  /* 0x0000e400ff027b82 */ /* 0x000ea40000000a00 */
[----:B--2---:R-:W-:-:S06]  /*0260*/  IMAD.WIDE R2, R5, 0x4, R2 ;  /* 0x0000000405027825 */ /* 0x004fcc00078e0202 */
[----:B------:R-:W2:Y:S04]  /*0270*/  LDG.E R3, desc[UR8][R2.64] ;  /* 0x0000000802037981 */ /* 0x000ea8000c1e1900 */
[----:B--2---:R-:W-:Y:S01]  /*0280*/  STG.E desc[UR8][R6.64+0x400], R3 ;  /* 0x0004000306007986 */ /* 0x004fe2000c101908 */
[----:B------:R-:W-:Y:S05]  /*0290*/  EXIT ;  /* 0x000000000000794d */ /* 0x000fea0003800000 */
.L_x_0:
[----:B------:R-:W0:Y:S01]  /*02a0*/  S2R R8, SR_TID.X ;  /* 0x0000000000087919 */ /* 0x000e220000002100 */
[----:B------:R-:W-:Y:S01]  /*02b0*/  USHF.R.S32.HI UR7, URZ, 0x1f, UR6 ;  /* 0x0000001fff077899 */ /* 0x000fe20008011406 */
[----:B------:R-:W-:Y:S05]  /*02c0*/  BSSY.RECONVERGENT B0, `(.L_x_1) ;  /* 0x000001f000007945 */ /* 0x000fea0003800200 */
[----:B------:R-:W-:Y:S01]  /*02d0*/  IMAD.U32 R2, RZ, RZ, UR7 ;  /* 0x00000007ff027e24 */ /* 0x000fe2000f8e00ff */
[C---:B0-----:R-:W-:Y:S01]  /*02e0*/  ISETP.LT.U32.AND P0, PT, R8.reuse, UR6, PT ;  /* 0x0000000608007c0c */ /* 0x041fe2000bf01070 */
[----:B------:R-:W-:-:S03]  /*02f0*/  VIADD R0, R8, 0x100 ;  /* 0x0000010008007836 */ /* 0x000fc60000000000 */
[----:B------:R-:W-:Y:S02]  /*0300*/  ISETP.GT.AND.EX P0, PT, R2, RZ, PT, P0 ;  /* 0x000000ff0200720c */ /* 0x000fe40003f04300 */
[----:B------:R-:W-:Y:S01]  /*0310*/  ISETP.LT.U32.AND P1, PT, R0, UR6, PT ;  /* 0x0000000600007c0c */ /* 0x000fe2000bf21070 */
[----:B------:R-:W-:-:S05]  /*0320*/  IMAD.U32 R0, RZ, RZ, UR7 ;  /* 0x00000007ff007e24 */ /* 0x000fca000f8e00ff */
[----:B------:R-:W-:-:S05]  /*0330*/  ISETP.GT.AND.EX P1, PT, R0, RZ, PT, P1 ;  /* 0x000000ff0000720c */ /* 0x000fca0003f24310 */
[----:B------:R-:W-:Y:S08]  /*0340*/  @!P0 BRA `(.L_x_2) ;  /* 0x0000000000588947 */ /* 0x000ff00003800000 */
[----:B------:R-:W0:Y:S01]  /*0350*/  LDCU.64 UR10, c[0x0][0x3a0] ;  /* 0x00007400ff0a77ac */ /* 0x000e220008000a00 */
[----:B------:R-:W-:-:S05]  /*0360*/  IADD3 R0, P0, PT, R8, UR4, RZ ;  /* 0x0000000408007c10 */ /* 0x000fca000ff1e0ff */
[----:B------:R-:W-:Y:S02]  /*0370*/  IMAD.X R3, RZ, RZ, UR5, P0 ;  /* 0x00000005ff037e24 */ /* 0x000fe400080e06ff */
[----:B------:R-:W-:-:S03]  /*0380*/  IMAD.SHL.U32 R6, R0, 0x4, RZ ;  /* 0x0000000400067824 */ /* 0x000fc600078e00ff */
[----:B------:R-:W-:Y:S02]  /*0390*/  SHF.L.U64.HI R7, R0, 0x2, R3 ;  /* 0x0000000200077819 */ /* 0x000fe40000010203 */
[----:B0-----:R-:W-:-:S04]  /*03a0*/  IADD3 R2, P0, PT, R6, UR10, RZ ;  /* 0x0000000a06027c10 */ /* 0x001fc8000ff1e0ff */
[----:B------:R-:W-:-:S05]  /*03b0*/  IADD3.X R3, PT, PT, R7, UR11, RZ, P0, !PT ;  /* 0x0000000b07037c10 */ /* 0x000fca00087fe4ff */
[----:B------:R-:W2:Y:S02]  /*03c0*/  LDG.E R2, desc[UR8][R2.64] ;  /* 0x0000000802027981 */ /* 0x000ea4000c1e1900 */
[----:B--2---:R-:W-:-:S04]  /*03d0*/  LOP3.LUT R0, R2, 0x80000001, RZ, 0xc0, !PT ;  /* 0x8000000102007812 */ /* 0x004fc800078ec0ff */
[----:B------:R-:W-:-:S13]  /*03e0*/  ISETP.NE.AND P0, PT, R0, 0x1, PT ;  /* 0x000000010000780c */ /* 0x000fda0003f05270 */
[----:B------:R-:W-:Y:S05]  /*03f0*/  @P0 BRA `(.L_x_2) ;  /* 0x00000000002c0947 */ /* 0x000fea0003800000 */
[----:B------:R-:W0:Y:S01]  /*0400*/  LDCU.64 UR10, c[0x0][0x388] ;  /* 0x00007100ff0a77ac */ /* 0x000e220008000a00 */
[----:B------:R-:W1:Y:S01]  /*0410*/  LDC.64 R2, c[0x0][0x390] ;  /* 0x0000e400ff027b82 */ /* 0x000e620000000a00 */
[----:B0-----:R-:W-:-:S04]  /*0420*/  IADD3 R4, P0, PT, R6, UR10, RZ ;  /* 0x0000000a06047c10 */ /* 0x001fc8000ff1e0ff */
[----:B------:R-:W-:Y:S01]  /*0430*/  IADD3.X R5, PT, PT, R7, UR11, RZ, P0, !PT ;  /* 0x0000000b07057c10 */ /* 0x000fe200087fe4ff */
[----:B------:R-:W0:Y:S05]  /*0440*/  LDCU.64 UR10, c[0x0][0x398] ;  /* 0x00007300ff0a77ac */ /* 0x000e2a0008000a00 */
[----:B------:R-:W1:Y:S02]  /*0450*/  LDG.E R5, desc[UR8][R4.64] ;  /* 0x0000000804057981 */ /* 0x000e64000c1e1900 */
[----:B-1----:R-:W-:-:S06]  /*0460*/  IMAD.WIDE R2, R5, 0x4, R2 ;  /* 0x0000000405027825 */ /* 0x002fcc00078e0202 */
[----:B------:R-:W2:Y:S01]  /*0470*/  LDG.E R3, desc[UR8][R2.64] ;  /* 0x0000000802037981 */ /* 0x000ea2000c1e1900 */
[----:B0-----:R-:W-:-:S04]  /*0480*/  IADD3 R6, P0, PT, R6, UR10, RZ ;  /* 0x0000000a06067c10 */ /* 0x001fc8000ff1e0ff */
[----:B------:R-:W-:-:S05]  /*0490*/  IADD3.X R7, PT, PT, R7, UR11, RZ, P0, !PT ;  /* 0x0000000b07077c10 */ /* 0x000fca00087fe4ff */
[----:B--2---:R0:W-:Y:S04]  /*04a0*/  STG.E desc[UR8][R6.64], R3 ;  /* 0x0000000306007986 */ /* 0x0041e8000c101908 */
.L_x_2:
[----:B------:R-:W-:Y:S05]  /*04b0*/  BSYNC.RECONVERGENT B0 ;  /* 0x0000000000007941 */ /* 0x000fea0003800200 */
.L_x_1:
[----:B------:R-:W-:Y:S05]  /*04c0*/  @!P1 EXIT ;  /* 0x000000000000994d */ /* 0x000fea0003800000 */
[----:B------:R-:W1:Y:S01]  /*04d0*/  LDCU.64 UR6, c[0x0][0x3a0] ;  /* 0x00007400ff0677ac */ /* 0x000e620008000a00 */
[----:B------:R-:W-:-:S05]  /*04e0*/  IADD3 R8, P0, PT, R8, UR4, RZ ;  /* 0x0000000408087c10 */ /* 0x000fca000ff1e0ff */
[----:B0-----:R-:W-:Y:S02]  /*04f0*/  IMAD.X R3, RZ, RZ, UR5, P0 ;  /* 0x00000005ff037e24 */ /* 0x001fe400080e06ff */
[----:B------:R-:W-:-:S03]  /*0500*/  IMAD.SHL.U32 R6, R8, 0x4, RZ ;  /* 0x0000000408067824 */ /* 0x000fc600078e00ff */
[----:B------:R-:W-:Y:S02]  /*0510*/  SHF.L.U64.HI R8, R8, 0x2, R3 ;  /* 0x0000000208087819 */ /* 0x000fe40000010203 */
[----:B-1----:R-:W-:-:S04]  /*0520*/  IADD3 R2, P0, PT, R6, UR6, RZ ;  /* 0x0000000606027c10 */ /* 0x002fc8000ff1e0ff */
[----:B------:R-:W-:-:S05]  /*0530*/  IADD3.X R3, PT, PT, R8, UR7, RZ, P0, !PT ;  /* 0x0000000708037c10 */ /* 0x000fca00087fe4ff */
[----:B------:R-:W2:Y:S02]  /*0540*/  LDG.E R2, desc[UR8][R2.64+0x400] ;  /* 0x0004000802027981 */ /* 0x000ea4000c1e1900 */
[----:B--2---:R-:W-:-:S04]  /*0550*/  LOP3.LUT R0, R2, 0x80000001, RZ, 0xc0, !PT ;  /* 0x8000000102007812 */ /* 0x004fc800078ec0ff */
[----:B------:R-:W-:-:S13]  /*0560*/  ISETP.NE.AND P0, PT, R0, 0x1, PT ;  /* 0x000000010000780c */ /* 0x000fda0003f05270 */
[----:B------:R-:W-:Y:S05]  /*0570*/  @P0 EXIT ;  /* 0x000000000000094d */ /* 0x000fea0003800000 */
        /* <DEDUP_REMOVED lines=10> */
[----:B--2---:R-:W-:Y:S01]  /*0620*/  STG.E desc[UR8][R6.64+0x400], R3 ;  /* 0x0004000306007986 */ /* 0x004fe2000c101908 */
[----:B------:R-:W-:Y:S05]  /*0630*/  EXIT ;  /* 0x000000000000794d */ /* 0x000fea0003800000 */
.L_x_3:
[----:B------:R-:W-:-:S00]  /*0640*/  BRA `(.L_x_3) ;  /* 0xfffffffc00fc7947 */ /* 0x000fc0000383ffff */
[----:B------:R-:W-:-:S00]  /*0650*/  NOP ;  /* 0x0000000000007918 */ /* 0x000fc00000000000 */
        /* <DEDUP_REMOVED lines=10> */
.L_x_41:


//--------------------- .text._ZN3cub18CUB_300001_SM_10006detail8for_each13static_kernelINS2_12policy_hub_t12policy_500_tEmN6thrust24THRUST_300001_SM_1000_NS8cuda_cub20__uninitialized_fill7functorINS7_10device_ptrIfEEfEEEEvT0_T1_ --------------------------
	.section	.text._ZN3cub18CUB_300001_SM_10006detail8for_each13static_kernelINS2_12policy_hub_t12policy_500_tEmN6thrust24THRUST_300001_SM_1000_NS8cuda_cub20__uninitialized_fill7functorINS7_10device_ptrIfEEfEEEEvT0_T1_,"ax",@progbits
	.align	128
        .global         _ZN3cub18CUB_300001_SM_10006detail8for_each13static_kernelINS2_12policy_hub_t12policy_500_tEmN6thrust24THRUST_300001_SM_1000_NS8cuda_cub20__uninitialized_fill7functorINS7_10device_ptrIfEEfEEEEvT0_T1_
        .type           _ZN3cub18CUB_300001_SM_10006detail8for_each13static_kernelINS2_12policy_hub_t12policy_500_tEmN6thrust24THRUST_300001_SM_1000_NS8cuda_cub20__uninitialized_fill7functorINS7_10device_ptrIfEEfEEEEvT0_T1_,@function
        .size           _ZN3cub18CUB_300001_SM_10006detail8for_each13static_kernelINS2_12policy_hub_t12policy_500_tEmN6thrust24THRUST_300001_SM_1000_NS8cuda_cub20__uninitialized_fill7functorINS7_10device_ptrIfEEfEEEEvT0_T1_,(.L_x_42 - _ZN3cub18CUB_300001_SM_10006detail8for_each13static_kernelINS2_12policy_hub_t12policy_500_tEmN6thrust24THRUST_300001_SM_1000_NS8cuda_cub20__uninitialized_fill7functorINS7_10device_ptrIfEEfEEEEvT0_T1_)
        .other          _ZN3cub18CUB_300001_SM_10006detail8for_each13static_kernelINS2_12policy_hub_t12policy_500_tEmN6thrust24THRUST_300001_SM_1000_NS8cuda_cub20__uninitialized_fill7functorINS7_10device_ptrIfEEfEEEEvT0_T1_,@"STO_CUDA_ENTRY STV_DEFAULT"
_ZN3cub18CUB_300001_SM_10006detail8for_each13static_kernelINS2_12policy_hub_t12policy_500_tEmN6thrust24THRUST_300001_SM_1000_NS8cuda_cub20__uninitialized_fill7functorINS7_10device_ptrIfEEfEEEEvT0_T1_:
.text._ZN3cub18CUB_300001_SM_10006detail8for_each13static_kernelINS2_12policy_hub_t12policy_500_tEmN6thrust24THRUST_300001_SM_1000_NS8cuda_cub20__uninitialized_fill7functorINS7_10device_ptrIfEEfEEEEvT0_T1_:
        /* <DEDUP_REMOVED lines=8> */
[----:B------:R-:W-:-:S09]  /*0080*/  UISETP.GE.U32.AND.EX UP0, UPT, UR7, URZ, UPT, UP0 ;  /* 0x000000ff0700728c */ /* 0x000fd2000bf06100 */
[----:B--2---:R-:W-:Y:S05]  /*0090*/  BRA.U !UP0, `(.L_x_4) ;  /* 0x0000000108287547 */ /* 0x004fea000b800000 */
[----:B------:R-:W0:Y:S01]  /*00a0*/  S2R R0, SR_TID.X ;  /* 0x0000000000007919 */ /* 0x000e220000002100 */
[----:B------:R-:W1:Y:S01]  /*00b0*/  LDCU.64 UR6, c[0x0][0x388] ;  /* 0x00007100ff0677ac */ /* 0x000e620008000a00 */
[----:B------:R-:W2:Y:S01]  /*00c0*/  LDC R5, c[0x0][0x390] ;  /* 0x0000e400ff057b82 */ /* 0x000ea20000000800 */
[----:B0-----:R-:W-:-:S05]  /*00d0*/  IADD3 R0, P0, PT, R0, UR4, RZ ;  /* 0x0000000400007c10 */ /* 0x001fca000ff1e0ff */
[----:B------:R-:W-:Y:S01]  /*00e0*/  IMAD.X R3, RZ, RZ, UR5, P0 ;  /* 0x00000005ff037e24 */ /* 0x000fe200080e06ff */
[----:B-1----:R-:W-:-:S04]  /*00f0*/  LEA R2, P0, R0, UR6, 0x2 ;  /* 0x0000000600027c11 */ /* 0x002fc8000f8010ff */
[----:B------:R-:W-:-:S05]  /*0100*/  LEA.HI.X R3, R0, UR7, R3, 0x2, P0 ;  /* 0x0000000700037c11 */ /* 0x000fca00080f1403 */
[----:B--2---:R-:W-:Y:S04]  /*0110*/  STG.E desc[UR8][R2.64], R5 ;  /* 0x0000000502007986 */ /* 0x004fe8000c101908 */
[----:B------:R-:W-:Y:S01]  /*0120*/  STG.E desc[UR8][R2.64+0x400], R5 ;  /* 0x0004000502007986 */ /* 0x000fe2000c101908 */
[----:B------:R-:W-:Y:S05]  /*0130*/  EXIT ;  /* 0x000000000000794d */ /* 0x000fea0003800000 */
.L_x_4:
[----:B------:R-:W0:Y:S01]  /*0140*/  S2R R0, SR_TID.X ;  /* 0x0000000000007919 */ /* 0x000e220000002100 */
[----:B------:R-:W-:Y:S01]  /*0150*/  IMAD.U32 R2, RZ, RZ, UR7 ;  /* 0x00000007ff027e24 */ /* 0x000fe2000f8e00ff */
[----:B------:R-:W1:Y:S01]  /*0160*/  LDCU.64 UR10, c[0x0][0x388] ;  /* 0x00007100ff0a77ac */ /* 0x000e620008000a00 */
[----:B------:R-:W-:Y:S01]  /*0170*/  IMAD.U32 R4, RZ, RZ, UR7 ;  /* 0x00000007ff047e24 */ /* 0x000fe2000f8e00ff */
[----:B0-----:R-:W-:-:S04]  /*0180*/  ISETP.LT.U32.AND P0, PT, R0, UR6, PT ;  /* 0x0000000600007c0c */ /* 0x001fc8000bf01070 */
[----:B------:R-:W-:Y:S01]  /*0190*/  ISETP.GT.U32.AND.EX P0, PT, R2, RZ, PT, P0 ;  /* 0x000000ff0200720c */ /* 0x000fe20003f04100 */
[C---:B------:R-:W-:Y:S01]  /*01a0*/  VIADD R2, R0.reuse, 0x100 ;  /* 0x0000010000027836 */ /* 0x040fe20000000000 */
[----:B------:R-:W-:-:S04]  /*01b0*/  IADD3 R0, P2, PT, R0, UR4, RZ ;  /* 0x0000000400007c10 */ /* 0x000fc8000ff5e0ff */
[----:B------:R-:W-:Y:S01]  /*01c0*/  ISETP.LT.U32.AND P1, PT, R2, UR6, PT ;  /* 0x0000000602007c0c */ /* 0x000fe2000bf21070 */
[----:B------:R-:W-:Y:S01]  /*01d0*/  IMAD.X R3, RZ, RZ, UR5, P2 ;  /* 0x00000005ff037e24 */ /* 0x000fe200090e06ff */
[----:B-1----:R-:W-:Y:S02]  /*01e0*/  LEA R2, P2, R0, UR10, 0x2 ;  /* 0x0000000a00027c11 */ /* 0x002fe4000f8410ff */
[----:B------:R-:W-:Y:S02]  /*01f0*/  ISETP.GT.U32.AND.EX P1, PT, R4, RZ, PT, P1 ;  /* 0x000000ff0400720c */ /* 0x000fe40003f24110 */
[----:B------:R-:W-:Y:S01]  /*0200*/  LEA.HI.X R3, R0, UR11, R3, 0x2, P2 ;  /* 0x0000000b00037c11 */ /* 0x000fe200090f1403 */
[----:B------:R-:W0:Y:S04]  /*0210*/  @P0 LDC R5, c[0x0][0x390] ;  /* 0x0000e400ff050b82 */ /* 0x000e280000000800 */
[----:B0-----:R0:W-:Y:S06]  /*0220*/  @P0 STG.E desc[UR8][R2.64], R5 ;  /* 0x0000000502000986 */ /* 0x0011ec000c101908 */
[----:B------:R-:W-:Y:S05]  /*0230*/  @!P1 EXIT ;  /* 0x000000000000994d */ /* 0x000fea0003800000 */
[----:B0-----:R-:W0:Y:S02]  /*0240*/  LDC R5, c[0x0][0x390] ;  /* 0x0000e400ff057b82 */ /* 0x001e240000000800 */
[----:B0-----:R-:W-:Y:S01]  /*0250*/  STG.E desc[UR8][R2.64+0x400], R5 ;  /* 0x0004000502007986 */ /* 0x001fe2000c101908 */
[----:B------:R-:W-:Y:S05]  /*0260*/  EXIT ;  /* 0x000000000000794d */ /* 0x000fea0003800000 */
.L_x_5:
        /* <DEDUP_REMOVED lines=9> */
.L_x_42:


//--------------------- .text._ZN3cub18CUB_300001_SM_10006detail8for_each13static_kernelINS2_12policy_hub_t12policy_500_tElN6thrust24THRUST_300001_SM_1000_NS8cuda_cub11__transform17unary_transform_fINS7_20permutation_iteratorINS7_6detail15normal_iteratorINS7_10device_ptrIxEEEENSD_INSE_IiEEEEEESG_SI_N4cuda3std3__410__identityE6is_oddEEEEvT0_T1_ --------------------------
	.section	.text._ZN3cub18CUB_300001_SM_10006detail8for_each13static_kernelINS2_12policy_hub_t12policy_500_tElN6thrust24THRUST_300001_SM_1000_NS8cuda_cub11__transform17unary_transform_fINS7_20permutation_iteratorINS7_6detail15normal_iteratorINS7_10device_ptrIxEEEENSD_INSE_IiEEEEEESG_SI_N4cuda3std3__410__identityE6is_oddEEEEvT0_T1_,"ax",@progbits
	.align	128
        .global         _ZN3cub18CUB_300001_SM_10006detail8for_each13static_kernelINS2_12policy_hub_t12policy_500_tElN6thrust24THRUST_300001_SM_1000_NS8cuda_cub11__transform17unary_transform_fINS7_20permutation_iteratorINS7_6detail15normal_iteratorINS7_10device_ptrIxEEEENSD_INSE_IiEEEEEESG_SI_N4cuda3std3__410__identityE6is_oddEEEEvT0_T1_
        .type           _ZN3cub18CUB_300001_SM_10006detail8for_each13static_kernelINS2_12policy_hub_t12policy_500_tElN6thrust24THRUST_300001_SM_1000_NS8cuda_cub11__transform17unary_transform_fINS7_20permutation_iteratorINS7_6detail15normal_iteratorINS7_10device_ptrIxEEEENSD_INSE_IiEEEEEESG_SI_N4cuda3std3__410__identityE6is_oddEEEEvT0_T1_,@function
        .size           _ZN3cub18CUB_300001_SM_10006detail8for_each13static_kernelINS2_12policy_hub_t12policy_500_tElN6thrust24THRUST_300001_SM_1000_NS8cuda_cub11__transform17unary_transform_fINS7_20permutation_iteratorINS7_6detail15normal_iteratorINS7_10device_ptrIxEEEENSD_INSE_IiEEEEEESG_SI_N4cuda3std3__410__identityE6is_oddEEEEvT0_T1_,(.L_x_43 - _ZN3cub18CUB_300001_SM_10006detail8for_each13static_kernelINS2_12policy_hub_t12policy_500_tElN6thrust24THRUST_300001_SM_1000_NS8cuda_cub11__transform17unary_transform_fINS7_20permutation_iteratorINS7_6detail15normal_iteratorINS7_10device_ptrIxEEEENSD_INSE_IiEEEEEESG_SI_N4cuda3std3__410__identityE6is_oddEEEEvT0_T1_)
        .other          _ZN3cub18CUB_300001_SM_10006detail8for_each13static_kernelINS2_12policy_hub_t12policy_500_tElN6thrust24THRUST_300001_SM_1000_NS8cuda_cub11__transform17unary_transform_fINS7_20permutation_iteratorINS7_6detail15normal_iteratorINS7_10device_ptrIxEEEENSD_INSE_IiEEEEEESG_SI_N4cuda3std3__410__identityE6is_oddEEEEvT0_T1_,@"STO_CUDA_ENTRY STV_DEFAULT"
_ZN3cub18CUB_300001_SM_10006detail8for_each13static_kernelINS2_12policy_hub_t12policy_500_tElN6thrust24THRUST_300001_SM_1000_NS8cuda_cub11__transform17unary_transform_fINS7_20permutation_iteratorINS7_6detail15normal_iteratorINS7_10device_ptrIxEEEENSD_INSE_IiEEEEEESG_SI_N4cuda3std3__410__identityE6is_oddEEEEvT0_T1_:
.text._ZN3cub18CUB_300001_SM_10006detail8for_each13static_kernelINS2_12policy_hub_t12policy_500_tElN6thrust24THRUST_300001_SM_1000_NS8cuda_cub11__transform17unary_transform_fINS7_20permutation_iteratorINS7_6detail15normal_iteratorINS7_10device_ptrIxEEEENSD_INSE_IiEEEEEESG_SI_N4cuda3std3__410__identityE6is_oddEEEEvT0_T1_:
        /* <DEDUP_REMOVED lines=13> */
[----:B------:R-:W-:Y:S02]  /*00d0*/  IMAD.SHL.U32 R4, R10, 0x4, RZ ;  /* 0x000000040a047824 */ /* 0x000fe400078e00ff */
[----:B------:R-:W-:-:S03]  /*00e0*/  IMAD.X R11, RZ, RZ, UR5, P0 ;  /* 0x00000005ff0b7e24 */ /* 0x000fc600080e06ff */
[----:B-1----:R-:W-:Y:S02]  /*00f0*/  IADD3 R2, P0, PT, R4, UR10, RZ ;  /* 0x0000000a04027c10 */ /* 0x002fe4000ff1e0ff */
[----:B------:R-:W-:-:S04]  /*0100*/  SHF.L.U64.HI R5, R10, 0x2, R11 ;  /* 0x000000020a057819 */ /* 0x000fc8000001020b */
        /* <DEDUP_REMOVED lines=10> */
[----:B0-----:R-:W-:Y:S01]  /*01b0*/  LEA R6, P1, R10, UR10, 0x3 ;  /* 0x0000000a0a067c11 */ /* 0x001fe2000f8218ff */
[----:B--2---:R-:W-:-:S06]  /*01c0*/  @!P0 IMAD.WIDE R8, R7, 0x8, R8 ;  /* 0x0000000807088825 */ /* 0x004fcc00078e0208 */
[----:B------:R-:W2:Y:S01]  /*01d0*/  @!P0 LDG.E.64 R8, desc[UR8][R8.64] ;  /* 0x0000000808088981 */ /* 0x000ea2000c1e1b00 */
[----:B------:R-:W-:-:S05]  /*01e0*/  LEA.HI.X R7, R10, UR11, R11, 0x3, P1 ;  /* 0x0000000b0a077c11 */ /* 0x000fca00088f1c0b */
[----:B--2---:R0:W-:Y:S04]  /*01f0*/  @!P0 STG.E.64 desc[UR8][R6.64], R8 ;  /* 0x0000000806008986 */ /* 0x0041e8000c101b08 */
[----:B------:R-:W2:Y:S02]  /*0200*/  LDG.E R2, desc[UR8][R2.64+0x400] ;  /* 0x0004000802027981 */ /* 0x000ea4000c1e1900 */
[----:B--2---:R-:W-:-:S04]  /*0210*/  LOP3.LUT R0, R2, 0x80000001, RZ, 0xc0, !PT ;  /* 0x8000000102007812 */ /* 0x004fc800078ec0ff */
[----:B------:R-:W-:-:S13]  /*0220*/  ISETP.NE.AND P0, PT, R0, 0x1, PT ;  /* 0x000000010000780c */ /* 0x000fda0003f05270 */
[----:B0-----:R-:W-:Y:S05]  /*0230*/  @P0 EXIT ;  /* 0x000000000000094d */ /* 0x001fea0003800000 */
[----:B------:R-:W2:Y:S01]  /*0240*/  LDG.E R5, desc[UR8][R4.64+0x400] ;  /* 0x0004000804057981 */ /* 0x000ea2000c1e1900 */
[----:B------:R-:W2:Y:S02]  /*0250*/  LDC.64 R2, c[0x0][0x390] ;  /* 0x0000e400ff027b82 */ /* 0x000ea40000000a00 */
[----:B--2---:R-:W-:-:S06]  /*0260*/  IMAD.WIDE R2, R5, 0x8, R2 ;  /* 0x0000000805027825 */ /* 0x004fcc00078e0202 */
[----:B------:R-:W2:Y:S04]  /*0270*/  LDG.E.64 R2, desc[UR8][R2.64] ;  /* 0x0000000802027981 */ /* 0x000ea8000c1e1b00 */
[----:B--2---:R-:W-:Y:S01]  /*0280*/  STG.E.64 desc[UR8][R6.64+0x800], R2 ;  /* 0x0008000206007986 */ /* 0x004fe2000c101b08 */
[----:B------:R-:W-:Y:S05]  /*0290*/  EXIT ;  /* 0x000000000000794d */ /* 0x000fea0003800000 */
.L_x_6:
        /* <DEDUP_REMOVED lines=29> */
[----:B------:R-:W2:Y:S01]  /*0470*/  LDG.E.64 R2, desc[UR8][R2.64] ;  /* 0x0000000802027981 */ /* 0x000ea2000c1e1b00 */
[----:B0-----:R-:W-:-:S04]  /*0480*/  LEA R6, P0, R7, UR10, 0x3 ;  /* 0x0000000a07067c11 */ /* 0x001fc8000f8018ff */
[----:B------:R-:W-:-:S05]  /*0490*/  LEA.HI.X R7, R7, UR11, R10, 0x3, P0 ;  /* 0x0000000b07077c11 */ /* 0x000fca00080f1c0a */
[----:B--2---:R0:W-:Y:S04]  /*04a0*/  STG.E.64 desc[UR8][R6.64], R2 ;  /* 0x0000000206007986 */ /* 0x0041e8000c101b08 */
.L_x_8:
[----:B------:R-:W-:Y:S05]  /*04b0*/  BSYNC.RECONVERGENT B0 ;  /* 0x0000000000007941 */ /* 0x000fea0003800200 */
.L_x_7:
        /* <DEDUP_REMOVED lines=22> */
[----:B--2---:R-:W-:Y:S01]  /*0620*/  STG.E.64 desc[UR8][R6.64+0x800], R2 ;  /* 0x0008000206007986 */ /* 0x004fe2000c101b08 */
[----:B------:R-:W-:Y:S05]  /*0630*/  EXIT ;  /* 0x000000000000794d */ /* 0x000fea0003800000 */
.L_x_9:
        /* <DEDUP_REMOVED lines=12> */
.L_x_43:


//--------------------- .text._ZN3cub18CUB_300001_SM_10006detail8for_each13static_kernelINS2_12policy_hub_t12policy_500_tEmN6thrust24THRUST_300001_SM_1000_NS8cuda_cub20__uninitialized_fill7functorINS7_10device_ptrIxEExEEEEvT0_T1_ --------------------------
	.section	.text._ZN3cub18CUB_300001_SM_10006detail8for_each13static_kernelINS2_12policy_hub_t12policy_500_tEmN6thrust24THRUST_300001_SM_1000_NS8cuda_cub20__uninitialized_fill7functorINS7_10device_ptrIxEExEEEEvT0_T1_,"ax",@progbits
	.align	128
        .global         _ZN3cub18CUB_300001_SM_10006detail8for_each13static_kernelINS2_12policy_hub_t12policy_500_tEmN6thrust24THRUST_300001_SM_1000_NS8cuda_cub20__uninitialized_fill7functorINS7_10device_ptrIxEExEEEEvT0_T1_
        .type           _ZN3cub18CUB_300001_SM_10006detail8for_each13static_kernelINS2_12policy_hub_t12policy_500_tEmN6thrust24THRUST_300001_SM_1000_NS8cuda_cub20__uninitialized_fill7functorINS7_10device_ptrIxEExEEEEvT0_T1_,@function
        .size           _ZN3cub18CUB_300001_SM_10006detail8for_each13static_kernelINS2_12policy_hub_t12policy_500_tEmN6thrust24THRUST_300001_SM_1000_NS8cuda_cub20__uninitialized_fill7functorINS7_10device_ptrIxEExEEEEvT0_T1_,(.L_x_44 - _ZN3cub18CUB_300001_SM_10006detail8for_each13static_kernelINS2_12policy_hub_t12policy_500_tEmN6thrust24THRUST_300001_SM_1000_NS8cuda_cub20__uninitialized_fill7functorINS7_10device_ptrIxEExEEEEvT0_T1_)
        .other          _ZN3cub18CUB_300001_SM_10006detail8for_each13static_kernelINS2_12policy_hub_t12policy_500_tEmN6thrust24THRUST_300001_SM_1000_NS8cuda_cub20__uninitialized_fill7functorINS7_10device_ptrIxEExEEEEvT0_T1_,@"STO_CUDA_ENTRY STV_DEFAULT"
_ZN3cub18CUB_300001_SM_10006detail8for_each13static_kernelINS2_12policy_hub_t12policy_500_tEmN6thrust24THRUST_300001_SM_1000_NS8cuda_cub20__uninitialized_fill7functorINS7_10device_ptrIxEExEEEEvT0_T1_:
.text._ZN3cub18CUB_300001_SM_10006detail8for_each13static_kernelINS2_12policy_hub_t12policy_500_tEmN6thrust24THRUST_300001_SM_1000_NS8cuda_cub20__uninitialized_fill7functorINS7_10device_ptrIxEExEEEEvT0_T1_:
        /* <DEDUP_REMOVED lines=12> */
[----:B------:R-:W2:Y:S01]  /*00c0*/  LDC.64 R4, c[0x0][0x390] ;  /* 0x0000e400ff047b82 */ /* 0x000ea20000000a00 */
[----:B0-----:R-:W-:-:S05]  /*00d0*/  IADD3 R0, P0, PT, R0, UR4, RZ ;  /* 0x0000000400007c10 */ /* 0x001fca000ff1e0ff */
[----:B------:R-:W-:Y:S01]  /*00e0*/  IMAD.X R3, RZ, RZ, UR5, P0 ;  /* 0x00000005ff037e24 */ /* 0x000fe200080e06ff */
[----:B-1----:R-:W-:-:S04]  /*00f0*/  LEA R2, P0, R0, UR6, 0x3 ;  /* 0x0000000600027c11 */ /* 0x002fc8000f8018ff */
[----:B------:R-:W-:-:S05]  /*0100*/  LEA.HI.X R3, R0, UR7, R3, 0x3, P0 ;  /* 0x0000000700037c11 */ /* 0x000fca00080f1c03 */
[----:B--2---:R-:W-:Y:S04]  /*0110*/  STG.E.64 desc[UR8][R2.64], R4 ;  /* 0x0000000402007986 */ /* 0x004fe8000c101b08 */
[----:B------:R-:W-:Y:S01]  /*0120*/  STG.E.64 desc[UR8][R2.64+0x800], R4 ;  /* 0x0008000402007986 */ /* 0x000fe2000c101b08 */
[----:B------:R-:W-:Y:S05]  /*0130*/  EXIT ;  /* 0x000000000000794d */ /* 0x000fea0003800000 */
.L_x_10:
        /* <DEDUP_REMOVED lines=13> */
[----:B------:R-:W0:Y:S04]  /*0210*/  @P0 LDC.64 R4, c[0x0][0x390] ;  /* 0x0000e400ff040b82 */ /* 0x000e280000000a00 */
[----:B0-----:R0:W-:Y:S06]  /*0220*/  @P0 STG.E.64 desc[UR8][R2.64], R4 ;  /* 0x0000000402000986 */ /* 0x0011ec000c101b08 */
[----:B------:R-:W-:Y:S05]  /*0230*/  @!P1 EXIT ;  /* 0x000000000000994d */ /* 0x000fea0003800000 */
[----:B0-----:R-:W0:Y:S02]  /*0240*/  LDC.64 R4, c[0x0][0x390] ;  /* 0x0000e400ff047b82 */ /* 0x001e240000000a00 */
[----:B0-----:R-:W-:Y:S01]  /*0250*/  STG.E.64 desc[UR8][R2.64+0x800], R4 ;  /* 0x0008000402007986 */ /* 0x001fe2000c101b08 */
[----:B------:R-:W-:Y:S05]  /*0260*/  EXIT ;  /* 0x000000000000794d */ /* 0x000fea0003800000 */
.L_x_11:
        /* <DEDUP_REMOVED lines=9> */
.L_x_44:


//--------------------- .text._ZN3cub18CUB_300001_SM_10006detail8for_each13static_kernelINS2_12policy_hub_t12policy_500_tElN6thrust24THRUST_300001_SM_1000_NS8cuda_cub11__transform17unary_transform_fINS7_20permutation_iteratorINS7_6detail15normal_iteratorINS7_10device_ptrIlEEEENSD_INSE_IiEEEEEESG_SI_N4cuda3std3__410__identityE6is_oddEEEEvT0_T1_ --------------------------
	.section	.text._ZN3cub18CUB_300001_SM_10006detail8for_each13static_kernelINS2_12policy_hub_t12policy_500_tElN6thrust24THRUST_300001_SM_1000_NS8cuda_cub11__transform17unary_transform_fINS7_20permutation_iteratorINS7_6detail15normal_iteratorINS7_10device_ptrIlEEEENSD_INSE_IiEEEEEESG_SI_N4cuda3std3__410__identityE6is_oddEEEEvT0_T1_,"ax",@progbits
	.align	128
        .global         _ZN3cub18CUB_300001_SM_10006detail8for_each13static_kernelINS2_12policy_hub_t12policy_500_tElN6thrust24THRUST_300001_SM_1000_NS8cuda_cub11__transform17unary_transform_fINS7_20permutation_iteratorINS7_6detail15normal_iteratorINS7_10device_ptrIlEEEENSD_INSE_IiEEEEEESG_SI_N4cuda3std3__410__identityE6is_oddEEEEvT0_T1_
        .type           _ZN3cub18CUB_300001_SM_10006detail8for_each13static_kernelINS2_12policy_hub_t12policy_500_tElN6thrust24THRUST_300001_SM_1000_NS8cuda_cub11__transform17unary_transform_fINS7_20permutation_iteratorINS7_6detail15normal_iteratorINS7_10device_ptrIlEEEENSD_INSE_IiEEEEEESG_SI_N4cuda3std3__410__identityE6is_oddEEEEvT0_T1_,@function
        .size           _ZN3cub18CUB_300001_SM_10006detail8for_each13static_kernelINS2_12policy_hub_t12policy_500_tElN6thrust24THRUST_300001_SM_1000_NS8cuda_cub11__transform17unary_transform_fINS7_20permutation_iteratorINS7_6detail15normal_iteratorINS7_10device_ptrIlEEEENSD_INSE_IiEEEEEESG_SI_N4cuda3std3__410__identityE6is_oddEEEEvT0_T1_,(.L_x_45 - _ZN3cub18CUB_300001_SM_10006detail8for_each13static_kernelINS2_12policy_hub_t12policy_500_tElN6thrust24THRUST_300001_SM_1000_NS8cuda_cub11__transform17unary_transform_fINS7_20permutation_iteratorINS7_6detail15normal_iteratorINS7_10device_ptrIlEEEENSD_INSE_IiEEEEEESG_SI_N4cuda3std3__410__identityE6is_oddEEEEvT0_T1_)
        .other          _ZN3cub18CUB_300001_SM_10006detail8for_each13static_kernelINS2_12policy_hub_t12policy_500_tElN6thrust24THRUST_300001_SM_1000_NS8cuda_cub11__transform17unary_transform_fINS7_20permutation_iteratorINS7_6detail15normal_iteratorINS7_10device_ptrIlEEEENSD_INSE_IiEEEEEESG_SI_N4cuda3std3__410__identityE6is_oddEEEEvT0_T1_,@"STO_CUDA_ENTRY STV_DEFAULT"
_ZN3cub18CUB_300001_SM_10006detail8for_each13static_kernelINS2_12policy_hub_t12policy_500_tElN6thrust24THRUST_300001_SM_1000_NS8cuda_cub11__transform17unary_transform_fINS7_20permutation_iteratorINS7_6detail15normal_iteratorINS7_10device_ptrIlEEEENSD_INSE_IiEEEEEESG_SI_N4cuda3std3__410__identityE6is_oddEEEEvT0_T1_:
.text._ZN3cub18CUB_300001_SM_10006detail8for_each13static_kernelINS2_12policy_hub_t12policy_500_tElN6thrust24THRUST_300001_SM_1000_NS8cuda_cub11__transform17unary_transform_fINS7_20permutation_iteratorINS7_6detail15normal_iteratorINS7_10device_ptrIlEEEENSD_INSE_IiEEEEEESG_SI_N4cuda3std3__410__identityE6is_oddEEEEvT0_T1_:
        /* <DEDUP_REMOVED lines=42> */
.L_x_12:
        /* <DEDUP_REMOVED lines=33> */
.L_x_14:
[----:B------:R-:W-:Y:S05]  /*04b0*/  BSYNC.RECONVERGENT B0 ;  /* 0x0000000000007941 */ /* 0x000fea0003800200 */
.L_x_13:
        /* <DEDUP_REMOVED lines=24> */
.L_x_15:
        /* <DEDUP_REMOVED lines=12> */
.L_x_45:


//--------------------- .text._ZN3cub18CUB_300001_SM_10006detail8for_each13static_kernelINS2_12policy_hub_t12policy_500_tEmN6thrust24THRUST_300001_SM_1000_NS8cuda_cub20__uninitialized_fill7functorINS7_10device_ptrIlEElEEEEvT0_T1_ --------------------------
	.section	.text._ZN3cub18CUB_300001_SM_10006detail8for_each13static_kernelINS2_12policy_hub_t12policy_500_tEmN6thrust24THRUST_300001_SM_1000_NS8cuda_cub20__uninitialized_fill7functorINS7_10device_ptrIlEElEEEEvT0_T1_,"ax",@progbits
	.align	128
        .global         _ZN3cub18CUB_300001_SM_10006detail8for_each13static_kernelINS2_12policy_hub_t12policy_500_tEmN6thrust24THRUST_300001_SM_1000_NS8cuda_cub20__uninitialized_fill7functorINS7_10device_ptrIlEElEEEEvT0_T1_
        .type           _ZN3cub18CUB_300001_SM_10006detail8for_each13static_kernelINS2_12policy_hub_t12policy_500_tEmN6thrust24THRUST_300001_SM_1000_NS8cuda_cub20__uninitialized_fill7functorINS7_10device_ptrIlEElEEEEvT0_T1_,@function
        .size           _ZN3cub18CUB_300001_SM_10006detail8for_each13static_kernelINS2_12policy_hub_t12policy_500_tEmN6thrust24THRUST_300001_SM_1000_NS8cuda_cub20__uninitialized_fill7functorINS7_10device_ptrIlEElEEEEvT0_T1_,(.L_x_46 - _ZN3cub18CUB_300001_SM_10006detail8for_each13static_kernelINS2_12policy_hub_t12policy_500_tEmN6thrust24THRUST_300001_SM_1000_NS8cuda_cub20__uninitialized_fill7functorINS7_10device_ptrIlEElEEEEvT0_T1_)
        .other          _ZN3cub18CUB_300001_SM_10006detail8for_each13static_kernelINS2_12policy_hub_t12policy_500_tEmN6thrust24THRUST_300001_SM_1000_NS8cuda_cub20__uninitialized_fill7functorINS7_10device_ptrIlEElEEEEvT0_T1_,@"STO_CUDA_ENTRY STV_DEFAULT"
_ZN3cub18CUB_300001_SM_10006detail8for_each13static_kernelINS2_12policy_hub_t12policy_500_tEmN6thrust24THRUST_300001_SM_1000_NS8cuda_cub20__uninitialized_fill7functorINS7_10device_ptrIlEElEEEEvT0_T1_:
.text._ZN3cub18CUB_300001_SM_10006detail8for_each13static_kernelINS2_12policy_hub_t12policy_500_tEmN6thrust24THRUST_300001_SM_1000_NS8cuda_cub20__uninitialized_fill7functorINS7_10device_ptrIlEElEEEEvT0_T1_:
        /* <DEDUP_REMOVED lines=20> */
.L_x_16:
        /* <DEDUP_REMOVED lines=19> */
.L_x_17:
        /* <DEDUP_REMOVED lines=9> */
.L_x_46:


//--------------------- .text._ZN3cub18CUB_300001_SM_10006detail8for_each13static_kernelINS2_12policy_hub_t12policy_500_tElN6thrust24THRUST_300001_SM_1000_NS8cuda_cub11__transform17unary_transform_fINS7_20permutation_iteratorINS7_6detail15normal_iteratorINS7_10device_ptrIsEEEENSD_INSE_IiEEEEEESG_SI_N4cuda3std3__410__identityE6is_oddEEEEvT0_T1_ --------------------------
	.section	.text._ZN3cub18CUB_300001_SM_10006detail8for_each13static_kernelINS2_12policy_hub_t12policy_500_tElN6thrust24THRUST_300001_SM_1000_NS8cuda_cub11__transform17unary_transform_fINS7_20permutation_iteratorINS7_6detail15normal_iteratorINS7_10device_ptrIsEEEENSD_INSE_IiEEEEEESG_SI_N4cuda3std3__410__identityE6is_oddEEEEvT0_T1_,"ax",@progbits
	.align	128
        .global         _ZN3cub18CUB_300001_SM_10006detail8for_each13static_kernelINS2_12policy_hub_t12policy_500_tElN6thrust24THRUST_300001_SM_1000_NS8cuda_cub11__transform17unary_transform_fINS7_20permutation_iteratorINS7_6detail15normal_iteratorINS7_10device_ptrIsEEEENSD_INSE_IiEEEEEESG_SI_N4cuda3std3__410__identityE6is_oddEEEEvT0_T1_
        .type           _ZN3cub18CUB_300001_SM_10006detail8for_each13static_kernelINS2_12policy_hub_t12policy_500_tElN6thrust24THRUST_300001_SM_1000_NS8cuda_cub11__transform17unary_transform_fINS7_20permutation_iteratorINS7_6detail15normal_iteratorINS7_10device_ptrIsEEEENSD_INSE_IiEEEEEESG_SI_N4cuda3std3__410__identityE6is_oddEEEEvT0_T1_,@function
        .size           _ZN3cub18CUB_300001_SM_10006detail8for_each13static_kernelINS2_12policy_hub_t12policy_500_tElN6thrust24THRUST_300001_SM_1000_NS8cuda_cub11__transform17unary_transform_fINS7_20permutation_iteratorINS7_6detail15normal_iteratorINS7_10device_ptrIsEEEENSD_INSE_IiEEEEEESG_SI_N4cuda3std3__410__identityE6is_oddEEEEvT0_T1_,(.L_x_47 - _ZN3cub18CUB_300001_SM_10006detail8for_each13static_kernelINS2_12policy_hub_t12policy_500_tElN6thrust24THRUST_300001_SM_1000_NS8cuda_cub11__transform17unary_transform_fINS7_20permutation_iteratorINS7_6detail15normal_iteratorINS7_10device_ptrIsEEEENSD_INSE_IiEEEEEESG_SI_N4cuda3std3__410__identityE6is_oddEEEEvT0_T1_)
        .other          _ZN3cub18CUB_300001_SM_10006detail8for_each13static_kernelINS2_12policy_hub_t12policy_500_tElN6thrust24THRUST_300001_SM_1000_NS8cuda_cub11__transform17unary_transform_fINS7_20permutation_iteratorINS7_6detail15normal_iteratorINS7_10device_ptrIsEEEENSD_INSE_IiEEEEEESG_SI_N4cuda3std3__410__identityE6is_oddEEEEvT0_T1_,@"STO_CUDA_ENTRY STV_DEFAULT"
_ZN3cub18CUB_300001_SM_10006detail8for_each13static_kernelINS2_12policy_hub_t12policy_500_tElN6thrust24THRUST_300001_SM_1000_NS8cuda_cub11__transform17unary_transform_fINS7_20permutation_iteratorINS7_6detail15normal_iteratorINS7_10device_ptrIsEEEENSD_INSE_IiEEEEEESG_SI_N4cuda3std3__410__identityE6is_oddEEEEvT0_T1_:
.text._ZN3cub18CUB_300001_SM_10006detail8for_each13static_kernelINS2_12policy_hub_t12policy_500_tElN6thrust24THRUST_300001_SM_1000_NS8cuda_cub11__transform17unary_transform_fINS7_20permutation_iteratorINS7_6detail15normal_iteratorINS7_10device_ptrIsEEEENSD_INSE_IiEEEEEESG_SI_N4cuda3std3__410__identityE6is_oddEEEEvT0_T1_:
        /* <DEDUP_REMOVED lines=29> */
[----:B------:R-:W2:Y:S01]  /*01d0*/  @!P0 LDG.E.U16 R9, desc[UR8][R8.64] ;  /* 0x0000000808098981 */ /* 0x000ea2000c1e1500 */
[----:B------:R-:W-:-:S05]  /*01e0*/  LEA.HI.X R7, R10, UR11, R11, 0x1, P1 ;  /* 0x0000000b0a077c11 */ /* 0x000fca00088f0c0b */
[----:B--2---:R0:W-:Y:S04]  /*01f0*/  @!P0 STG.E.U16 desc[UR8][R6.64], R9 ;  /* 0x0000000906008986 */ /* 0x0041e8000c101508 */
[----:B------:R-:W2:Y:S02]  /*0200*/  LDG.E R2, desc[UR8][R2.64+0x400] ;  /* 0x0004000802027981 */ /* 0x000ea4000c1e1900 */
[----:B--2---:R-:W-:-:S04]  /*0210*/  LOP3.LUT R0, R2, 0x80000001, RZ, 0xc0, !PT ;  /* 0x8000000102007812 */ /* 0x004fc800078ec0ff */
[----:B------:R-:W-:-:S13]  /*0220*/  ISETP.NE.AND P0, PT, R0, 0x1, PT ;  /* 0x000000010000780c */ /* 0x000fda0003f05270 */
[----:B0-----:R-:W-:Y:S05]  /*0230*/  @P0 EXIT ;  /* 0x000000000000094d */ /* 0x001fea0003800000 */
[----:B------:R-:W2:Y:S01]  /*0240*/  LDG.E R5, desc[UR8][R4.64+0x400] ;  /* 0x0004000804057981 */ /* 0x000ea2000c1e1900 */
[----:B------:R-:W2:Y:S02]  /*0250*/  LDC.64 R2, c[0x0][0x390] ;  /* 0x0000e400ff027b82 */ /* 0x000ea40000000a00 */
[----:B--2---:R-:W-:-:S06]  /*0260*/  IMAD.WIDE R2, R5, 0x2, R2 ;  /* 0x0000000205027825 */ /* 0x004fcc00078e0202 */
[----:B------:R-:W2:Y:S04]  /*0270*/  LDG.E.U16 R3, desc[UR8][R2.64] ;  /* 0x0000000802037981 */ /* 0x000ea8000c1e1500 */
[----:B--2---:R-:W-:Y:S01]  /*0280*/  STG.E.U16 desc[UR8][R6.64+0x200], R3 ;  /* 0x0002000306007986 */ /* 0x004fe2000c101508 */
[----:B------:R-:W-:Y:S05]  /*0290*/  EXIT ;  /* 0x000000000000794d */ /* 0x000fea0003800000 */
.L_x_18:
        /* <DEDUP_REMOVED lines=29> */
[----:B------:R-:W2:Y:S01]  /*0470*/  LDG.E.U16 R3, desc[UR8][R2.64] ;  /* 0x0000000802037981 */ /* 0x000ea2000c1e1500 */
[----:B0-----:R-:W-:-:S04]  /*0480*/  LEA R6, P0, R7, UR10, 0x1 ;  /* 0x0000000a07067c11 */ /* 0x001fc8000f8008ff */
[----:B------:R-:W-:-:S05]  /*0490*/  LEA.HI.X R7, R7, UR11, R10, 0x1, P0 ;  /* 0x0000000b07077c11 */ /* 0x000fca00080f0c0a */
[----:B--2---:R0:W-:Y:S04]  /*04a0*/  STG.E.U16 desc[UR8][R6.64], R3 ;  /* 0x0000000306007986 */ /* 0x0041e8000c101508 */
.L_x_20:
[----:B------:R-:W-:Y:S05]  /*04b0*/  BSYNC.RECONVERGENT B0 ;  /* 0x0000000000007941 */ /* 0x000fea0003800200 */
.L_x_19:
        /* <DEDUP_REMOVED lines=22> */
[----:B--2---:R-:W-:Y:S01]  /*0620*/  STG.E.U16 desc[UR8][R6.64+0x200], R3 ;  /* 0x0002000306007986 */ /* 0x004fe2000c101508 */
[----:B------:R-:W-:Y:S05]  /*0630*/  EXIT ;  /* 0x000000000000794d */ /* 0x000fea0003800000 */
.L_x_21:
        /* <DEDUP_REMOVED lines=12> */
.L_x_47:


//--------------------- .text._ZN3cub18CUB_300001_SM_10006detail8for_each13static_kernelINS2_12policy_hub_t12policy_500_tEmN6thrust24THRUST_300001_SM_1000_NS8cuda_cub20__uninitialized_fill7functorINS7_10device_ptrIsEEsEEEEvT0_T1_ --------------------------
	.section	.text._ZN3cub18CUB_300001_SM_10006detail8for_each13static_kernelINS2_12policy_hub_t12policy_500_tEmN6thrust24THRUST_300001_SM_1000_NS8cuda_cub20__uninitialized_fill7functorINS7_10device_ptrIsEEsEEEEvT0_T1_,"ax",@progbits
	.align	128
        .global         _ZN3cub18CUB_300001_SM_10006detail8for_each13static_kernelINS2_12policy_hub_t12policy_500_tEmN6thrust24THRUST_300001_SM_1000_NS8cuda_cub20__uninitialized_fill7functorINS7_10device_ptrIsEEsEEEEvT0_T1_
        .type           _ZN3cub18CUB_300001_SM_10006detail8for_each13static_kernelINS2_12policy_hub_t12policy_500_tEmN6thrust24THRUST_300001_SM_1000_NS8cuda_cub20__uninitialized_fill7functorINS7_10device_ptrIsEEsEEEEvT0_T1_,@function
        .size           _ZN3cub18CUB_300001_SM_10006detail8for_each13static_kernelINS2_12policy_hub_t12policy_500_tEmN6thrust24THRUST_300001_SM_1000_NS8cuda_cub20__uninitialized_fill7functorINS7_10device_ptrIsEEsEEEEvT0_T1_,(.L_x_48 - _ZN3cub18CUB_300001_SM_10006detail8for_each13static_kernelINS2_12policy_hub_t12policy_500_tEmN6thrust24THRUST_300001_SM_1000_NS8cuda_cub20__uninitialized_fill7functorINS7_10device_ptrIsEEsEEEEvT0_T1_)
        .other          _ZN3cub18CUB_300001_SM_10006detail8for_each13static_kernelINS2_12policy_hub_t12policy_500_tEmN6thrust24THRUST_300001_SM_1000_NS8cuda_cub20__uninitialized_fill7functorINS7_10device_ptrIsEEsEEEEvT0_T1_,@"STO_CUDA_ENTRY STV_DEFAULT"
_ZN3cub18CUB_300001_SM_10006detail8for_each13static_kernelINS2_12policy_hub_t12policy_500_tEmN6thrust24THRUST_300001_SM_1000_NS8cuda_cub20__uninitialized_fill7functorINS7_10device_ptrIsEEsEEEEvT0_T1_:
.text._ZN3cub18CUB_300001_SM_10006detail8for_each13static_kernelINS2_12policy_hub_t12policy_500_tEmN6thrust24THRUST_300001_SM_1000_NS8cuda_cub20__uninitialized_fill7functorINS7_10device_ptrIsEEsEEEEvT0_T1_:
        /* <DEDUP_REMOVED lines=12> */
[----:B------:R-:W2:Y:S01]  /*00c0*/  LDC.U16 R5, c[0x0][0x390] ;  /* 0x0000e400ff057b82 */ /* 0x000ea20000000400 */
[----:B0-----:R-:W-:-:S05]  /*00d0*/  IADD3 R0, P0, PT, R0, UR4, RZ ;  /* 0x0000000400007c10 */ /* 0x001fca000ff1e0ff */
[----:B------:R-:W-:Y:S01]  /*00e0*/  IMAD.X R3, RZ, RZ, UR5, P0 ;  /* 0x00000005ff037e24 */ /* 0x000fe200080e06ff */
[----:B-1----:R-:W-:-:S04]  /*00f0*/  LEA R2, P0, R0, UR6, 0x1 ;  /* 0x0000000600027c11 */ /* 0x002fc8000f8008ff */
[----:B------:R-:W-:-:S05]  /*0100*/  LEA.HI.X R3, R0, UR7, R3, 0x1, P0 ;  /* 0x0000000700037c11 */ /* 0x000fca00080f0c03 */
[----:B--2---:R-:W-:Y:S04]  /*0110*/  STG.E.U16 desc[UR8][R2.64], R5 ;  /* 0x0000000502007986 */ /* 0x004fe8000c101508 */
[----:B------:R-:W-:Y:S01]  /*0120*/  STG.E.U16 desc[UR8][R2.64+0x200], R5 ;  /* 0x0002000502007986 */ /* 0x000fe2000c101508 */
[----:B------:R-:W-:Y:S05]  /*0130*/  EXIT ;  /* 0x000000000000794d */ /* 0x000fea0003800000 */
.L_x_22:
        /* <DEDUP_REMOVED lines=13> */
[----:B------:R-:W0:Y:S04]  /*0210*/  @P0 LDC.U16 R5, c[0x0][0x390] ;  /* 0x0000e400ff050b82 */ /* 0x000e280000000400 */
[----:B0-----:R0:W-:Y:S06]  /*0220*/  @P0 STG.E.U16 desc[UR8][R2.64], R5 ;  /* 0x0000000502000986 */ /* 0x0011ec000c101508 */
[----:B------:R-:W-:Y:S05]  /*0230*/  @!P1 EXIT ;  /* 0x000000000000994d */ /* 0x000fea0003800000 */
[----:B0-----:R-:W0:Y:S02]  /*0240*/  LDC.U16 R5, c[0x0][0x390] ;  /* 0x0000e400ff057b82 */ /* 0x001e240000000400 */
[----:B0-----:R-:W-:Y:S01]  /*0250*/  STG.E.U16 desc[UR8][R2.64+0x200], R5 ;  /* 0x0002000502007986 */ /* 0x001fe2000c101508 */
[----:B------:R-:W-:Y:S05]  /*0260*/  EXIT ;  /* 0x000000000000794d */ /* 0x000fea0003800000 */
.L_x_23:
        /* <DEDUP_REMOVED lines=9> */
.L_x_48:


//--------------------- .text._ZN3cub18CUB_300001_SM_10006detail8for_each13static_kernelINS2_12policy_hub_t12policy_500_tElN6thrust24THRUST_300001_SM_1000_NS8cuda_cub11__transform17unary_transform_fINS7_20permutation_iteratorINS7_6detail15normal_iteratorINS7_10device_ptrIcEEEENSD_INSE_IiEEEEEESG_SI_N4cuda3std3__410__identityE6is_oddEEEEvT0_T1_ --------------------------
	.section	.text._ZN3cub18CUB_300001_SM_10006detail8for_each13static_kernelINS2_12policy_hub_t12policy_500_tElN6thrust24THRUST_300001_SM_1000_NS8cuda_cub11__transform17unary_transform_fINS7_20permutation_iteratorINS7_6detail15normal_iteratorINS7_10device_ptrIcEEEENSD_INSE_IiEEEEEESG_SI_N4cuda3std3__410__identityE6is_oddEEEEvT0_T1_,"ax",@progbits
	.align	128
        .global         _ZN3cub18CUB_300001_SM_10006detail8for_each13static_kernelINS2_12policy_hub_t12policy_500_tElN6thrust24THRUST_300001_SM_1000_NS8cuda_cub11__transform17unary_transform_fINS7_20permutation_iteratorINS7_6detail15normal_iteratorINS7_10device_ptrIcEEEENSD_INSE_IiEEEEEESG_SI_N4cuda3std3__410__identityE6is_oddEEEEvT0_T1_
        .type           _ZN3cub18CUB_300001_SM_10006detail8for_each13static_kernelINS2_12policy_hub_t12policy_500_tElN6thrust24THRUST_300001_SM_1000_NS8cuda_cub11__transform17unary_transform_fINS7_20permutation_iteratorINS7_6detail15normal_iteratorINS7_10device_ptrIcEEEENSD_INSE_IiEEEEEESG_SI_N4cuda3std3__410__identityE6is_oddEEEEvT0_T1_,@function
        .size           _ZN3cub18CUB_300001_SM_10006detail8for_each13static_kernelINS2_12policy_hub_t12policy_500_tElN6thrust24THRUST_300001_SM_1000_NS8cuda_cub11__transform17unary_transform_fINS7_20permutation_iteratorINS7_6detail15normal_iteratorINS7_10device_ptrIcEEEENSD_INSE_IiEEEEEESG_SI_N4cuda3std3__410__identityE6is_oddEEEEvT0_T1_,(.L_x_49 - _ZN3cub18CUB_300001_SM_10006detail8for_each13static_kernelINS2_12policy_hub_t12policy_500_tElN6thrust24THRUST_300001_SM_1000_NS8cuda_cub11__transform17unary_transform_fINS7_20permutation_iteratorINS7_6detail15normal_iteratorINS7_10device_ptrIcEEEENSD_INSE_IiEEEEEESG_SI_N4cuda3std3__410__identityE6is_oddEEEEvT0_T1_)
        .other          _ZN3cub18CUB_300001_SM_10006detail8for_each13static_kernelINS2_12policy_hub_t12policy_500_tElN6thrust24THRUST_300001_SM_1000_NS8cuda_cub11__transform17unary_transform_fINS7_20permutation_iteratorINS7_6detail15normal_iteratorINS7_10device_ptrIcEEEENSD_INSE_IiEEEEEESG_SI_N4cuda3std3__410__identityE6is_oddEEEEvT0_T1_,@"STO_CUDA_ENTRY STV_DEFAULT"
_ZN3cub18CUB_300001_SM_10006detail8for_each13static_kernelINS2_12policy_hub_t12policy_500_tElN6thrust24THRUST_300001_SM_1000_NS8cuda_cub11__transform17unary_transform_fINS7_20permutation_iteratorINS7_6detail15normal_iteratorINS7_10device_ptrIcEEEENSD_INSE_IiEEEEEESG_SI_N4cuda3std3__410__identityE6is_oddEEEEvT0_T1_:
.text._ZN3cub18CUB_300001_SM_10006detail8for_each13static_kernelINS2_12policy_hub_t12policy_500_tElN6thrust24THRUST_300001_SM_1000_NS8cuda_cub11__transform17unary_transform_fINS7_20permutation_iteratorINS7_6detail15normal_iteratorINS7_10device_ptrIcEEEENSD_INSE_IiEEEEEESG_SI_N4cuda3std3__410__identityE6is_oddEEEEvT0_T1_:
        /* <DEDUP_REMOVED lines=26> */
[----:B------:R-:W2:Y:S02]  /*01a0*/  @!P0 LDC.64 R8, c[0x0][0x390] ;  /* 0x0000e400ff088b82 */ /* 0x000ea40000000a00 */
[----:B--2---:R-:W-:-:S04]  /*01b0*/  @!P0 IADD3 R8, P1, PT, R0, R8, RZ ;  /* 0x0000000800088210 */ /* 0x004fc80007f3e0ff */
[----:B------:R-:W-:-:S06]  /*01c0*/  @!P0 LEA.HI.X.SX32 R9, R0, R9, 0x1, P1 ;  /* 0x0000000900098211 */ /* 0x000fcc00008f0eff */
[----:B------:R-:W2:Y:S01]  /*01d0*/  @!P0 LDG.E.U8 R9, desc[UR8][R8.64] ;  /* 0x0000000808098981 */ /* 0x000ea2000c1e1100 */
[----:B0-----:R-:W-:-:S04]  /*01e0*/  IADD3 R6, P1, PT, R6, UR10, RZ ;  /* 0x0000000a06067c10 */ /* 0x001fc8000ff3e0ff */
[----:B------:R-:W-:-:S05]  /*01f0*/  IADD3.X R7, PT, PT, R7, UR11, RZ, P1, !PT ;  /* 0x0000000b07077c10 */ /* 0x000fca0008ffe4ff */
[----:B--2---:R0:W-:Y:S04]  /*0200*/  @!P0 STG.E.U8 desc[UR8][R6.64], R9 ;  /* 0x0000000906008986 */ /* 0x0041e8000c101108 */
[----:B------:R-:W2:Y:S02]  /*0210*/  LDG.E R2, desc[UR8][R2.64+0x400] ;  /* 0x0004000802027981 */ /* 0x000ea4000c1e1900 */
[----:B--2---:R-:W-:-:S04]  /*0220*/  LOP3.LUT R0, R2, 0x80000001, RZ, 0xc0, !PT ;  /* 0x8000000102007812 */ /* 0x004fc800078ec0ff */
[----:B------:R-:W-:-:S13]  /*0230*/  ISETP.NE.AND P0, PT, R0, 0x1, PT ;  /* 0x000000010000780c */ /* 0x000fda0003f05270 */
[----:B0-----:R-:W-:Y:S05]  /*0240*/  @P0 EXIT ;  /* 0x000000000000094d */ /* 0x001fea0003800000 */
[----:B------:R-:W2:Y:S01]  /*0250*/  LDG.E R4, desc[UR8][R4.64+0x400] ;  /* 0x0004000804047981 */ /* 0x000ea2000c1e1900 */
[----:B------:R-:W2:Y:S02]  /*0260*/  LDCU.64 UR4, c[0x0][0x390] ;  /* 0x00007200ff0477ac */ /* 0x000ea40008000a00 */
[----:B--2---:R-:W-:-:S04]  /*0270*/  IADD3 R2, P0, PT, R4, UR4, RZ ;  /* 0x0000000404027c10 */ /* 0x004fc8000ff1e0ff */
[----:B------:R-:W-:-:S06]  /*0280*/  LEA.HI.X.SX32 R3, R4, UR5, 0x1, P0 ;  /* 0x0000000504037c11 */ /* 0x000fcc00080f0eff */
[----:B------:R-:W2:Y:S04]  /*0290*/  LDG.E.U8 R3, desc[UR8][R2.64] ;  /* 0x0000000802037981 */ /* 0x000ea8000c1e1100 */
[----:B--2---:R-:W-:Y:S01]  /*02a0*/  STG.E.U8 desc[UR8][R6.64+0x100], R3 ;  /* 0x0001000306007986 */ /* 0x004fe2000c101108 */
[----:B------:R-:W-:Y:S05]  /*02b0*/  EXIT ;  /* 0x000000000000794d */ /* 0x000fea0003800000 */
.L_x_24:
        /* <DEDUP_REMOVED lines=23> */
[----:B------:R-:W1:Y:S01]  /*0430*/  LDCU.128 UR12, c[0x0][0x390] ;  /* 0x00007200ff0c77ac */ /* 0x000e620008000c00 */
[----:B0-----:R-:W-:-:S04]  /*0440*/  IADD3 R4, P0, PT, R4, UR10, RZ ;  /* 0x0000000a04047c10 */ /* 0x001fc8000ff1e0ff */
[----:B------:R-:W-:-:S05]  /*0450*/  IADD3.X R5, PT, PT, R5, UR11, RZ, P0, !PT ;  /* 0x0000000b05057c10 */ /* 0x000fca00087fe4ff */
[----:B------:R-:W1:Y:S02]  /*0460*/  LDG.E R4, desc[UR8][R4.64] ;  /* 0x0000000804047981 */ /* 0x000e64000c1e1900 */
[----:B-1----:R-:W-:-:S04]  /*0470*/  IADD3 R2, P0, PT, R4, UR12, RZ ;  /* 0x0000000c04027c10 */ /* 0x002fc8000ff1e0ff */
[----:B------:R-:W-:-:S06]  /*0480*/  LEA.HI.X.SX32 R3, R4, UR13, 0x1, P0 ;  /* 0x0000000d04037c11 */ /* 0x000fcc00080f0eff */
[----:B------:R-:W2:Y:S01]  /*0490*/  LDG.E.U8 R3, desc[UR8][R2.64] ;  /* 0x0000000802037981 */ /* 0x000ea2000c1e1100 */
[----:B------:R-:W-:-:S04]  /*04a0*/  IADD3 R6, P0, PT, R6, UR14, RZ ;  /* 0x0000000e06067c10 */ /* 0x000fc8000ff1e0ff */
[----:B------:R-:W-:-:S05]  /*04b0*/  IADD3.X R7, PT, PT, R7, UR15, RZ, P0, !PT ;  /* 0x0000000f07077c10 */ /* 0x000fca00087fe4ff */
[----:B--2---:R0:W-:Y:S04]  /*04c0*/  STG.E.U8 desc[UR8][R6.64], R3 ;  /* 0x0000000306007986 */ /* 0x0041e8000c101108 */
.L_x_26:
[----:B------:R-:W-:Y:S05]  /*04d0*/  BSYNC.RECONVERGENT B0 ;  /* 0x0000000000007941 */ /* 0x000fea0003800200 */
.L_x_25:
[----:B------:R-:W-:Y:S05]  /*04e0*/  @!P1 EXIT ;  /* 0x000000000000994d */ /* 0x000fea0003800000 */
[----:B------:R-:W1:Y:S01]  /*04f0*/  LDCU.64 UR6, c[0x0][0x3a0] ;  /* 0x00007400ff0677ac */ /* 0x000e620008000a00 */
[----:B0-----:R-:W-:-:S05]  /*0500*/  IADD3 R6, P0, PT, R8, UR4, RZ ;  /* 0x0000000408067c10 */ /* 0x001fca000ff1e0ff */
[----:B------:R-:W-:Y:S02]  /*0510*/  IMAD.X R7, RZ, RZ, UR5, P0 ;  /* 0x00000005ff077e24 */ /* 0x000fe400080e06ff */
        /* <DEDUP_REMOVED lines=8> */
[----:B------:R-:W0:Y:S02]  /*05a0*/  LDCU.64 UR4, c[0x0][0x388] ;  /* 0x00007100ff0477ac */ /* 0x000e240008000a00 */
[----:B0-----:R-:W-:-:S04]  /*05b0*/  IADD3 R4, P0, PT, R4, UR4, RZ ;  /* 0x0000000404047c10 */ /* 0x001fc8000ff1e0ff */
[----:B------:R-:W-:Y:S01]  /*05c0*/  IADD3.X R5, PT, PT, R5, UR5, RZ, P0, !PT ;  /* 0x0000000505057c10 */ /* 0x000fe200087fe4ff */
[----:B------:R-:W0:Y:S04]  /*05d0*/  LDCU.128 UR4, c[0x0][0x390] ;  /* 0x00007200ff0477ac */ /* 0x000e280008000c00 */
[----:B------:R-:W0:Y:S02]  /*05e0*/  LDG.E R4, desc[UR8][R4.64+0x400] ;  /* 0x0004000804047981 */ /* 0x000e24000c1e1900 */
[----:B0-----:R-:W-:-:S04]  /*05f0*/  IADD3 R2, P0, PT, R4, UR4, RZ ;  /* 0x0000000404027c10 */ /* 0x001fc8000ff1e0ff */
[----:B------:R-:W-:-:S06]  /*0600*/  LEA.HI.X.SX32 R3, R4, UR5, 0x1, P0 ;  /* 0x0000000504037c11 */ /* 0x000fcc00080f0eff */
[----:B------:R-:W2:Y:S01]  /*0610*/  LDG.E.U8 R3, desc[UR8][R2.64] ;  /* 0x0000000802037981 */ /* 0x000ea2000c1e1100 */
[----:B------:R-:W-:-:S04]  /*0620*/  IADD3 R6, P0, PT, R6, UR6, RZ ;  /* 0x0000000606067c10 */ /* 0x000fc8000ff1e0ff */
[----:B------:R-:W-:-:S05]  /*0630*/  IADD3.X R7, PT, PT, R7, UR7, RZ, P0, !PT ;  /* 0x0000000707077c10 */ /* 0x000fca00087fe4ff */
[----:B--2---:R-:W-:Y:S01]  /*0640*/  STG.E.U8 desc[UR8][R6.64+0x100], R3 ;  /* 0x0001000306007986 */ /* 0x004fe2000c101108 */
[----:B------:R-:W-:Y:S05]  /*0650*/  EXIT ;  /* 0x000000000000794d */ /* 0x000fea0003800000 */
.L_x_27:
        /* <DEDUP_REMOVED lines=10> */
.L_x_49:


//--------------------- .text._ZN3cub18CUB_300001_SM_10006detail8for_each13static_kernelINS2_12policy_hub_t12policy_500_tEmN6thrust24THRUST_300001_SM_1000_NS8cuda_cub20__uninitialized_fill7functorINS7_10device_ptrIcEEcEEEEvT0_T1_ --------------------------
	.section	.text._ZN3cub18CUB_300001_SM_10006detail8for_each13static_kernelINS2_12policy_hub_t12policy_500_tEmN6thrust24THRUST_300001_SM_1000_NS8cuda_cub20__uninitialized_fill7functorINS7_10device_ptrIcEEcEEEEvT0_T1_,"ax",@progbits
	.align	128
        .global         _ZN3cub18CUB_300001_SM_10006detail8for_each13static_kernelINS2_12policy_hub_t12policy_500_tEmN6thrust24THRUST_300001_SM_1000_NS8cuda_cub20__uninitialized_fill7functorINS7_10device_ptrIcEEcEEEEvT0_T1_
        .type           _ZN3cub18CUB_300001_SM_10006detail8for_each13static_kernelINS2_12policy_hub_t12policy_500_tEmN6thrust24THRUST_300001_SM_1000_NS8cuda_cub20__uninitialized_fill7functorINS7_10device_ptrIcEEcEEEEvT0_T1_,@function
        .size           _ZN3cub18CUB_300001_SM_10006detail8for_each13static_kernelINS2_12policy_hub_t12policy_500_tEmN6thrust24THRUST_300001_SM_1000_NS8cuda_cub20__uninitialized_fill7functorINS7_10device_ptrIcEEcEEEEvT0_T1_,(.L_x_50 - _ZN3cub18CUB_300001_SM_10006detail8for_each13static_kernelINS2_12policy_hub_t12policy_500_tEmN6thrust24THRUST_300001_SM_1000_NS8cuda_cub20__uninitialized_fill7functorINS7_10device_ptrIcEEcEEEEvT0_T1_)
        .other          _ZN3cub18CUB_300001_SM_10006detail8for_each13static_kernelINS2_12policy_hub_t12policy_500_tEmN6thrust24THRUST_300001_SM_1000_NS8cuda_cub20__uninitialized_fill7functorINS7_10device_ptrIcEEcEEEEvT0_T1_,@"STO_CUDA_ENTRY STV_DEFAULT"
_ZN3cub18CUB_300001_SM_10006detail8for_each13static_kernelINS2_12policy_hub_t12policy_500_tEmN6thrust24THRUST_300001_SM_1000_NS8cuda_cub20__uninitialized_fill7functorINS7_10device_ptrIcEEcEEEEvT0_T1_:
.text._ZN3cub18CUB_300001_SM_10006detail8for_each13static_kernelINS2_12policy_hub_t12policy_500_tEmN6thrust24THRUST_300001_SM_1000_NS8cuda_cub20__uninitialized_fill7functorINS7_10device_ptrIcEEcEEEEvT0_T1_:
[----:B------:R-:W-:Y:S08]  /*0000*/  LDC R1, c[0x0][0x37c] ;  /* 0x0000df00ff017b82 */ /* 0x000ff00000000800 */
[----:B------:R-:W0:Y:S01]  /*0010*/  S2UR UR4, SR_CTAID.X ;  /* 0x00000000000479c3 */ /* 0x000e220000002500 */
[----:B------:R-:W1:Y:S01]  /*0020*/  LDCU.64 UR6, c[0x0][0x380] ;  /* 0x00007000ff0677ac */ /* 0x000e620008000a00 */
[----:B------:R-:W2:Y:S06]  /*0030*/  LDCU.64 UR8, c[0x0][0x358] ;  /* 0x00006b00ff0877ac */ /* 0x000eac0008000a00 */
[----:B------:R-:W3:Y:S01]  /*0040*/  LDC R5, c[0x0][0x390] ;  /* 0x0000e400ff057b82 */ /* 0x000ee20000000800 */
[----:B0-----:R-:W-:-:S04]  /*0050*/  UIMAD.WIDE.U32 UR4, UR4, 0x200, URZ ;  /* 0x00000200040478a5 */ /* 0x001fc8000f8e00ff */
[----:B-1----:R-:W-:-:S04]  /*0060*/  UIADD3 UR6, UP0, UPT, -UR4, UR6, URZ ;  /* 0x0000000604067290 */ /* 0x002fc8000ff1e1ff */
[----:B------:R-:W-:Y:S01]  /*0070*/  UIADD3.X UR7, UPT, UPT, ~UR5, UR7, URZ, UP0, !UPT ;  /* 0x0000000705077290 */ /* 0x000fe200087fe5ff */
[----:B---3--:R-:W-:Y:S01]  /*0080*/  PRMT R5, R5, 0x7770, RZ ;  /* 0x0000777005057816 */ /* 0x008fe200000000ff */
[----:B------:R-:W-:-:S04]  /*0090*/  UISETP.GE.U32.AND UP0, UPT, UR6, 0x200, UPT ;  /* 0x000002000600788c */ /* 0x000fc8000bf06070 */
[----:B------:R-:W-:-:S09]  /*00a0*/  UISETP.GE.U32.AND.EX UP0, UPT, UR7, URZ, UPT, UP0 ;  /* 0x000000ff0700728c */ /* 0x000fd2000bf06100 */
[----:B--2---:R-:W-:Y:S05]  /*00b0*/  BRA.U !UP0, `(.L_x_28) ;  /* 0x00000001081c7547 */ /* 0x004fea000b800000 */
[----:B------:R-:W0:Y:S01]  /*00c0*/  S2R R3, SR_TID.X ;  /* 0x0000000000037919 */ /* 0x000e220000002100 */
[----:B------:R-:W0:Y:S02]  /*00d0*/  LDC.64 R6, c[0x0][0x388] ;  /* 0x0000e200ff067b82 */ /* 0x000e240000000a00 */
[----:B0-----:R-:W-:-:S04]  /*00e0*/  IADD3 R2, P0, P1, R6, UR4, R3 ;  /* 0x0000000406027c10 */ /* 0x001fc8000f91e003 */
[----:B------:R-:W-:-:S05]  /*00f0*/  IADD3.X R3, PT, PT, R7, UR5, RZ, P0, P1 ;  /* 0x0000000507037c10 */ /* 0x000fca00087e24ff */
[----:B------:R-:W-:Y:S04]  /*0100*/  STG.E.U8 desc[UR8][R2.64], R5 ;  /* 0x0000000502007986 */ /* 0x000fe8000c101108 */
[----:B------:R-:W-:Y:S01]  /*0110*/  STG.E.U8 desc[UR8][R2.64+0x100], R5 ;  /* 0x0001000502007986 */ /* 0x000fe2000c101108 */
[----:B------:R-:W-:Y:S05]  /*0120*/  EXIT ;  /* 0x000000000000794d */ /* 0x000fea0003800000 */
.L_x_28:
[----:B------:R-:W0:Y:S01]  /*0130*/  S2R R3, SR_TID.X ;  /* 0x0000000000037919 */ /* 0x000e220000002100 */
[----:B------:R-:W1:Y:S01]  /*0140*/  LDC.64 R6, c[0x0][0x388] ;  /* 0x0000e200ff067b82 */ /* 0x000e620000000a00 */
[----:B------:R-:W-:Y:S02]  /*0150*/  IMAD.U32 R2, RZ, RZ, UR7 ;  /* 0x00000007ff027e24 */ /* 0x000fe4000f8e00ff */
[C---:B0-----:R-:W-:Y:S01]  /*0160*/  VIADD R0, R3.reuse, 0x100 ;  /* 0x0000010003007836 */ /* 0x041fe20000000000 */
[----:B------:R-:W-:-:S04]  /*0170*/  ISETP.LT.U32.AND P0, PT, R3, UR6, PT ;  /* 0x0000000603007c0c */ /* 0x000fc8000bf01070 */
[----:B------:R-:W-:Y:S01]  /*0180*/  ISETP.LT.U32.AND P1, PT, R0, UR6, PT ;  /* 0x0000000600007c0c */ /* 0x000fe2000bf21070 */
[----:B------:R-:W-:Y:S01]  /*0190*/  IMAD.U32 R0, RZ, RZ, UR7 ;  /* 0x00000007ff007e24 */ /* 0x000fe2000f8e00ff */
[----:B------:R-:W-:Y:S02]  /*01a0*/  ISETP.GT.U32.AND.EX P0, PT, R2, RZ, PT, P0 ;  /* 0x000000ff0200720c */ /* 0x000fe40003f04100 */
[----:B-1----:R-:W-:Y:S02]  /*01b0*/  IADD3 R2, P2, P3, R6, UR4, R3 ;  /* 0x0000000406027c10 */ /* 0x002fe4000fb5e003 */
[----:B------:R-:W-:Y:S02]  /*01c0*/  ISETP.GT.U32.AND.EX P1, PT, R0, RZ, PT, P1 ;  /* 0x000000ff0000720c */ /* 0x000fe40003f24110 */
[----:B------:R-:W-:-:S07]  /*01d0*/  IADD3.X R3, PT, PT, R7, UR5, RZ, P2, P3 ;  /* 0x0000000507037c10 */ /* 0x000fce00097e64ff */
[----:B------:R0:W-:Y:S04]  /*01e0*/  @P0 STG.E.U8 desc[UR8][R2.64], R5 ;  /* 0x0000000502000986 */ /* 0x0001e8000c101108 */
[----:B------:R-:W-:Y:S05]  /*01f0*/  @!P1 EXIT ;  /* 0x000000000000994d */ /* 0x000fea0003800000 */
[----:B------:R-:W-:Y:S01]  /*0200*/  STG.E.U8 desc[UR8][R2.64+0x100], R5 ;  /* 0x0001000502007986 */ /* 0x000fe2000c101108 */
[----:B------:R-:W-:Y:S05]  /*0210*/  EXIT ;  /* 0x000000000000794d */ /* 0x000fea0003800000 */
.L_x_29:
        /* <DEDUP_REMOVED lines=14> */
.L_x_50:


//--------------------- .text._ZN3cub18CUB_300001_SM_10006detail8for_each13static_kernelINS2_12policy_hub_t12policy_500_tElN6thrust24THRUST_300001_SM_1000_NS8cuda_cub11__transform17unary_transform_fINS7_20permutation_iteratorINS7_6detail15normal_iteratorINS7_10device_ptrIiEEEESG_EESG_SG_N4cuda3std3__410__identityESL_EEEEvT0_T1_ --------------------------
	.section	.text._ZN3cub18CUB_300001_SM_10006detail8for_each13static_kernelINS2_12policy_hub_t12policy_500_tElN6thrust24THRUST_300001_SM_1000_NS8cuda_cub11__transform17unary_transform_fINS7_20permutation_iteratorINS7_6detail15normal_iteratorINS7_10device_ptrIiEEEESG_EESG_SG_N4cuda3std3__410__identityESL_EEEEvT0_T1_,"ax",@progbits
	.align	128
        .global         _ZN3cub18CUB_300001_SM_10006detail8for_each13static_kernelINS2_12policy_hub_t12policy_500_tElN6thrust24THRUST_300001_SM_1000_NS8cuda_cub11__transform17unary_transform_fINS7_20permutation_iteratorINS7_6detail15normal_iteratorINS7_10device_ptrIiEEEESG_EESG_SG_N4cuda3std3__410__identityESL_EEEEvT0_T1_
        .type           _ZN3cub18CUB_300001_SM_10006detail8for_each13static_kernelINS2_12policy_hub_t12policy_500_tElN6thrust24THRUST_300001_SM_1000_NS8cuda_cub11__transform17unary_transform_fINS7_20permutation_iteratorINS7_6detail15normal_iteratorINS7_10device_ptrIiEEEESG_EESG_SG_N4cuda3std3__410__identityESL_EEEEvT0_T1_,@function
        .size           _ZN3cub18CUB_300001_SM_10006detail8for_each13static_kernelINS2_12policy_hub_t12policy_500_tElN6thrust24THRUST_300001_SM_1000_NS8cuda_cub11__transform17unary_transform_fINS7_20permutation_iteratorINS7_6detail15normal_iteratorINS7_10device_ptrIiEEEESG_EESG_SG_N4cuda3std3__410__identityESL_EEEEvT0_T1_,(.L_x_51 - _ZN3cub18CUB_300001_SM_10006detail8for_each13static_kernelINS2_12policy_hub_t12policy_500_tElN6thrust24THRUST_300001_SM_1000_NS8cuda_cub11__transform17unary_transform_fINS7_20permutation_iteratorINS7_6detail15normal_iteratorINS7_10device_ptrIiEEEESG_EESG_SG_N4cuda3std3__410__identityESL_EEEEvT0_T1_)
        .other          _ZN3cub18CUB_300001_SM_10006detail8for_each13static_kernelINS2_12policy_hub_t12policy_500_tElN6thrust24THRUST_300001_SM_1000_NS8cuda_cub11__transform17unary_transform_fINS7_20permutation_iteratorINS7_6detail15normal_iteratorINS7_10device_ptrIiEEEESG_EESG_SG_N4cuda3std3__410__identityESL_EEEEvT0_T1_,@"STO_CUDA_ENTRY STV_DEFAULT"
_ZN3cub18CUB_300001_SM_10006detail8for_each13static_kernelINS2_12policy_hub_t12policy_500_tElN6thrust24THRUST_300001_SM_1000_NS8cuda_cub11__transform17unary_transform_fINS7_20permutation_iteratorINS7_6detail15normal_iteratorINS7_10device_ptrIiEEEESG_EESG_SG_N4cuda3std3__410__identityESL_EEEEvT0_T1_:
.text._ZN3cub18CUB_300001_SM_10006detail8for_each13static_kernelINS2_12policy_hub_t12policy_500_tElN6thrust24THRUST_300001_SM_1000_NS8cuda_cub11__transform17unary_transform_fINS7_20permutation_iteratorINS7_6detail15normal_iteratorINS7_10device_ptrIiEEEESG_EESG_SG_N4cuda3std3__410__identityESL_EEEEvT0_T1_:
        /* <DEDUP_REMOVED lines=19> */
[----:B------:R-:W2:Y:S02]  /*0130*/  LDG.E R4, desc[UR8][R2.64] ;  /* 0x0000000802047981 */ /* 0x000ea4000c1e1900 */
[----:B--2---:R-:W-:Y:S02]  /*0140*/  ISETP.NE.AND P0, PT, R4, RZ, PT ;  /* 0x000000ff0400720c */ /* 0x004fe40003f05270 */
[----:B0-----:R-:W-:-:S04]  /*0150*/  IADD3 R4, P1, PT, R6, UR10, RZ ;  /* 0x0000000a06047c10 */ /* 0x001fc8000ff3e0ff */
[----:B------:R-:W-:Y:S01]  /*0160*/  IADD3.X R5, PT, PT, R0, UR11, RZ, P1, !PT ;  /* 0x0000000b00057c10 */ /* 0x000fe20008ffe4ff */
[----:B------:R-:W0:Y:S06]  /*0170*/  LDCU.64 UR10, c[0x0][0x398] ;  /* 0x00007300ff0a77ac */ /* 0x000e2c0008000a00 */
[----:B------:R-:W2:Y:S01]  /*0180*/  @P0 LDG.E R7, desc[UR8][R4.64] ;  /* 0x0000000804070981 */ /* 0x000ea2000c1e1900 */
[----:B------:R-:W2:Y:S02]  /*0190*/  @P0 LDC.64 R8, c[0x0][0x390] ;  /* 0x0000e400ff080b82 */ /* 0x000ea40000000a00 */
[----:B--2---:R-:W-:-:S06]  /*01a0*/  @P0 IMAD.WIDE R8, R7, 0x4, R8 ;  /* 0x0000000407080825 */ /* 0x004fcc00078e0208 */
[----:B------:R-:W2:Y:S01]  /*01b0*/  @P0 LDG.E R9, desc[UR8][R8.64] ;  /* 0x0000000808090981 */ /* 0x000ea2000c1e1900 */
[----:B0-----:R-:W-:-:S04]  /*01c0*/  IADD3 R6, P1, PT, R6, UR10, RZ ;  /* 0x0000000a06067c10 */ /* 0x001fc8000ff3e0ff */
[----:B------:R-:W-:-:S05]  /*01d0*/  IADD3.X R7, PT, PT, R0, UR11, RZ, P1, !PT ;  /* 0x0000000b00077c10 */ /* 0x000fca0008ffe4ff */
[----:B--2---:R0:W-:Y:S04]  /*01e0*/  @P0 STG.E desc[UR8][R6.64], R9 ;  /* 0x0000000906000986 */ /* 0x0041e8000c101908 */
[----:B------:R-:W2:Y:S02]  /*01f0*/  LDG.E R2, desc[UR8][R2.64+0x400] ;  /* 0x0004000802027981 */ /* 0x000ea4000c1e1900 */
[----:B--2---:R-:W-:-:S13]  /*0200*/  ISETP.NE.AND P0, PT, R2, RZ, PT ;  /* 0x000000ff0200720c */ /* 0x004fda0003f05270 */
[----:B0-----:R-:W-:Y:S05]  /*0210*/  @!P0 EXIT ;  /* 0x000000000000894d */ /* 0x001fea0003800000 */
[----:B------:R-:W2:Y:S01]  /*0220*/  LDG.E R5, desc[UR8][R4.64+0x400] ;  /* 0x0004000804057981 */ /* 0x000ea2000c1e1900 */
[----:B------:R-:W2:Y:S02]  /*0230*/  LDC.64 R2, c[0x0][0x390] ;  /* 0x0000e400ff027b82 */ /* 0x000ea40000000a00 */
[----:B--2---:R-:W-:-:S06]  /*0240*/  IMAD.WIDE R2, R5, 0x4, R2 ;  /* 0x0000000405027825 */ /* 0x004fcc00078e0202 */
[----:B------:R-:W2:Y:S04]  /*0250*/  LDG.E R3, desc[UR8][R2.64] ;  /* 0x0000000802037981 */ /* 0x000ea8000c1e1900 */
[----:B--2---:R-:W-:Y:S01]  /*0260*/  STG.E desc[UR8][R6.64+0x400], R3 ;  /* 0x0004000306007986 */ /* 0x004fe2000c101908 */
[----:B------:R-:W-:Y:S05]  /*0270*/  EXIT ;  /* 0x000000000000794d */ /* 0x000fea0003800000 */
.L_x_30:
        /* <DEDUP_REMOVED lines=19> */
[----:B--2---:R-:W-:-:S13]  /*03b0*/  ISETP.NE.AND P0, PT, R2, RZ, PT ;  /* 0x000000ff0200720c */ /* 0x004fda0003f05270 */
[----:B------:R-:W-:Y:S05]  /*03c0*/  @!P0 BRA `(.L_x_32) ;  /* 0x00000000002c8947 */ /* 0x000fea0003800000 */
        /* <DEDUP_REMOVED lines=11> */
.L_x_32:
[----:B------:R-:W-:Y:S05]  /*0480*/  BSYNC.RECONVERGENT B0 ;  /* 0x0000000000007941 */ /* 0x000fea0003800200 */
.L_x_31:
        /* <DEDUP_REMOVED lines=9> */
[----:B--2---:R-:W-:-:S13]  /*0520*/  ISETP.NE.AND P0, PT, R2, RZ, PT ;  /* 0x000000ff0200720c */ /* 0x004fda0003f05270 */
[----:B------:R-:W-:Y:S05]  /*0530*/  @!P0 EXIT ;  /* 0x000000000000894d */ /* 0x000fea0003800000 */
        /* <DEDUP_REMOVED lines=12> */
.L_x_33:
        /* <DEDUP_REMOVED lines=16> */
.L_x_51:


//--------------------- .text._ZN3cub18CUB_300001_SM_10006detail8for_each13static_kernelINS2_12policy_hub_t12policy_500_tElN6thrust24THRUST_300001_SM_1000_NS8cuda_cub11__transform17unary_transform_fINS7_20permutation_iteratorINS7_6detail15normal_iteratorINS7_10device_ptrIiEEEESG_EESG_SG_N4cuda3std3__410__identityE6is_oddEEEEvT0_T1_ --------------------------
	.section	.text._ZN3cub18CUB_300001_SM_10006detail8for_each13static_kernelINS2_12policy_hub_t12policy_500_tElN6thrust24THRUST_300001_SM_1000_NS8cuda_cub11__transform17unary_transform_fINS7_20permutation_iteratorINS7_6detail15normal_iteratorINS7_10device_ptrIiEEEESG_EESG_SG_N4cuda3std3__410__identityE6is_oddEEEEvT0_T1_,"ax",@progbits
	.align	128
        .global         _ZN3cub18CUB_300001_SM_10006detail8for_each13static_kernelINS2_12policy_hub_t12policy_500_tElN6thrust24THRUST_300001_SM_1000_NS8cuda_cub11__transform17unary_transform_fINS7_20permutation_iteratorINS7_6detail15normal_iteratorINS7_10device_ptrIiEEEESG_EESG_SG_N4cuda3std3__410__identityE6is_oddEEEEvT0_T1_
        .type           _ZN3cub18CUB_300001_SM_10006detail8for_each13static_kernelINS2_12policy_hub_t12policy_500_tElN6thrust24THRUST_300001_SM_1000_NS8cuda_cub11__transform17unary_transform_fINS7_20permutation_iteratorINS7_6detail15normal_iteratorINS7_10device_ptrIiEEEESG_EESG_SG_N4cuda3std3__410__identityE6is_oddEEEEvT0_T1_,@function
        .size           _ZN3cub18CUB_300001_SM_10006detail8for_each13static_kernelINS2_12policy_hub_t12policy_500_tElN6thrust24THRUST_300001_SM_1000_NS8cuda_cub11__transform17unary_transform_fINS7_20permutation_iteratorINS7_6detail15normal_iteratorINS7_10device_ptrIiEEEESG_EESG_SG_N4cuda3std3__410__identityE6is_oddEEEEvT0_T1_,(.L_x_52 - _ZN3cub18CUB_300001_SM_10006detail8for_each13static_kernelINS2_12policy_hub_t12policy_500_tElN6thrust24THRUST_300001_SM_1000_NS8cuda_cub11__transform17unary_transform_fINS7_20permutation_iteratorINS7_6detail15normal_iteratorINS7_10device_ptrIiEEEESG_EESG_SG_N4cuda3std3__410__identityE6is_oddEEEEvT0_T1_)
        .other          _ZN3cub18CUB_300001_SM_10006detail8for_each13static_kernelINS2_12policy_hub_t12policy_500_tElN6thrust24THRUST_300001_SM_1000_NS8cuda_cub11__transform17unary_transform_fINS7_20permutation_iteratorINS7_6detail15normal_iteratorINS7_10device_ptrIiEEEESG_EESG_SG_N4cuda3std3__410__identityE6is_oddEEEEvT0_T1_,@"STO_CUDA_ENTRY STV_DEFAULT"
_ZN3cub18CUB_300001_SM_10006detail8for_each13static_kernelINS2_12policy_hub_t12policy_500_tElN6thrust24THRUST_300001_SM_1000_NS8cuda_cub11__transform17unary_transform_fINS7_20permutation_iteratorINS7_6detail15normal_iteratorINS7_10device_ptrIiEEEESG_EESG_SG_N4cuda3std3__410__identityE6is_oddEEEEvT0_T1_:
.text._ZN3cub18CUB_300001_SM_10006detail8for_each13static_kernelINS2_12policy_hub_t12policy_500_tElN6thrust24THRUST_300001_SM_1000_NS8cuda_cub11__transform17unary_transform_fINS7_20permutation_iteratorINS7_6detail15normal_iteratorINS7_10device_ptrIiEEEESG_EESG_SG_N4cuda3std3__410__identityE6is_oddEEEEvT0_T1_:
        /* <DEDUP_REMOVED lines=42> */
.L_x_34:
        /* <DEDUP_REMOVED lines=33> */
.L_x_36:
[----:B------:R-:W-:Y:S05]  /*04b0*/  BSYNC.RECONVERGENT B0 ;  /* 0x0000000000007941 */ /* 0x000fea0003800200 */
.L_x_35:
        /* <DEDUP_REMOVED lines=24> */
.L_x_37:
        /* <DEDUP_REMOVED lines=12> */
.L_x_52:


//--------------------- .text._ZN3cub18CUB_300001_SM_10006detail8for_each13static_kernelINS2_12policy_hub_t12policy_500_tEmN6thrust24THRUST_300001_SM_1000_NS8cuda_cub20__uninitialized_fill7functorINS7_10device_ptrIiEEiEEEEvT0_T1_ --------------------------
	.section	.text._ZN3cub18CUB_300001_SM_10006detail8for_each13static_kernelINS2_12policy_hub_t12policy_500_tEmN6thrust24THRUST_300001_SM_1000_NS8cuda_cub20__uninitialized_fill7functorINS7_10device_ptrIiEEiEEEEvT0_T1_,"ax",@progbits
	.align	128
        .global         _ZN3cub18CUB_300001_SM_10006detail8for_each13static_kernelINS2_12policy_hub_t12policy_500_tEmN6thrust24THRUST_300001_SM_1000_NS8cuda_cub20__uninitialized_fill7functorINS7_10device_ptrIiEEiEEEEvT0_T1_
        .type           _ZN3cub18CUB_300001_SM_10006detail8for_each13static_kernelINS2_12policy_hub_t12policy_500_tEmN6thrust24THRUST_300001_SM_1000_NS8cuda_cub20__uninitialized_fill7functorINS7_10device_ptrIiEEiEEEEvT0_T1_,@function
        .size           _ZN3cub18CUB_300001_SM_10006detail8for_each13static_kernelINS2_12policy_hub_t12policy_500_tEmN6thrust24THRUST_300001_SM_1000_NS8cuda_cub20__uninitialized_fill7functorINS7_10device_ptrIiEEiEEEEvT0_T1_,(.L_x_53 - _ZN3cub18CUB_300001_SM_10006detail8for_each13static_kernelINS2_12policy_hub_t12policy_500_tEmN6thrust24THRUST_300001_SM_1000_NS8cuda_cub20__uninitialized_fill7functorINS7_10device_ptrIiEEiEEEEvT0_T1_)
        .other          _ZN3cub18CUB_300001_SM_10006detail8for_each13static_kernelINS2_12policy_hub_t12policy_500_tEmN6thrust24THRUST_300001_SM_1000_NS8cuda_cub20__uninitialized_fill7functorINS7_10device_ptrIiEEiEEEEvT0_T1_,@"STO_CUDA_ENTRY STV_DEFAULT"
_ZN3cub18CUB_300001_SM_10006detail8for_each13static_kernelINS2_12policy_hub_t12policy_500_tEmN6thrust24THRUST_300001_SM_1000_NS8cuda_cub20__uninitialized_fill7functorINS7_10device_ptrIiEEiEEEEvT0_T1_:
.text._ZN3cub18CUB_300001_SM_10006detail8for_each13static_kernelINS2_12policy_hub_t12policy_500_tEmN6thrust24THRUST_300001_SM_1000_NS8cuda_cub20__uninitialized_fill7functorINS7_10device_ptrIiEEiEEEEvT0_T1_:
        /* <DEDUP_REMOVED lines=20> */
.L_x_38:
        /* <DEDUP_REMOVED lines=19> */
.L_x_39:
        /* <DEDUP_REMOVED lines=9> */
.L_x_53:


//--------------------- .text._ZN3cub18CUB_300001_SM_10006detail11EmptyKernelIvEEvv --------------------------
	.section	.text._ZN3cub18CUB_300001_SM_10006detail11EmptyKernelIvEEvv,"ax",@progbits
	.align	128
        .global         _ZN3cub18CUB_300001_SM_10006detail11EmptyKernelIvEEvv
        .type           _ZN3cub18CUB_300001_SM_10006detail11EmptyKernelIvEEvv,@function
        .size           _ZN3cub18CUB_300001_SM_10006detail11EmptyKernelIvEEvv,(.L_x_54 - _ZN3cub18CUB_300001_SM_10006detail11EmptyKernelIvEEvv)
        .other          _ZN3cub18CUB_300001_SM_10006detail11EmptyKernelIvEEvv,@"STO_CUDA_ENTRY STV_DEFAULT"
_ZN3cub18CUB_300001_SM_10006detail11EmptyKernelIvEEvv:
.text._ZN3cub18CUB_300001_SM_10006detail11EmptyKernelIvEEvv:
[----:B------:R-:W-:Y:S01]  /*0000*/  LDC R1, c[0x0][0x37c] ;  /* 0x0000df00ff017b82 */ /* 0x000fe20000000800 */
[----:B------:R-:W-:Y:S05]  /*0010*/  EXIT ;  /* 0x000000000000794d */ /* 0x000fea0003800000 */
.L_x_40:
        /* <DEDUP_REMOVED lines=14> */
.L_x_54:


//--------------------- .nv.shared.reserved.0     --------------------------
	.section	.nv.shared.reserved.0,"aw",@nobits
	.weak		__nv_reservedSMEM_offset_0_alias
	.size		__nv_reservedSMEM_offset_0_alias, 0, 64
	.other		__nv_reservedSMEM_offset_0_alias,@"STO_CUDA_RESERVED_SHARED STV_DEFAULT"
__nv_reservedSMEM_offset_0_alias:
	.zero		0
	.zero		64


//--------------------- .nv.global                --------------------------
	.section	.nv.global,"aw",@nobits
.nv.global:
	.type		_ZN34_INTERNAL_43f54e24_4_k_cu_0da159926thrust24THRUST_300001_SM_1000_NS12placeholders2_8E,@object
	.size		_ZN34_INTERNAL_43f54e24_4_k_cu_0da159926thrust24THRUST_300001_SM_1000_NS12placeholders2_8E,(_ZN34_INTERNAL_43f54e24_4_k_cu_0da159924cuda3std3__436_GLOBAL__N__43f54e24_4_k_cu_0da159926ignoreE - _ZN34_INTERNAL_43f54e24_4_k_cu_0da159926thrust24THRUST_300001_SM_1000_NS12placeholders2_8E)
_ZN34_INTERNAL_43f54e24_4_k_cu_0da159926thrust24THRUST_300001_SM_1000_NS12placeholders2_8E:
	.zero		1
	.type		_ZN34_INTERNAL_43f54e24_4_k_cu_0da159924cuda3std3__436_GLOBAL__N__43f54e24_4_k_cu_0da159926ignoreE,@object
	.size		_ZN34_INTERNAL_43f54e24_4_k_cu_0da159924cuda3std3__436_GLOBAL__N__43f54e24_4_k_cu_0da159926ignoreE,(_ZN34_INTERNAL_43f54e24_4_k_cu_0da159924cuda3std6ranges3__45__cpo4dataE - _ZN34_INTERNAL_43f54e24_4_k_cu_0da159924cuda3std3__436_GLOBAL__N__43f54e24_4_k_cu_0da159926ignoreE)
_ZN34_INTERNAL_43f54e24_4_k_cu_0da159924cuda3std3__436_GLOBAL__N__43f54e24_4_k_cu_0da159926ignoreE:
	.zero		1
	.type		_ZN34_INTERNAL_43f54e24_4_k_cu_0da159924cuda3std6ranges3__45__cpo4dataE,@object
	.size		_ZN34_INTERNAL_43f54e24_4_k_cu_0da159924cuda3std6ranges3__45__cpo4dataE,(_ZN34_INTERNAL_43f54e24_4_k_cu_0da159926thrust24THRUST_300001_SM_1000_NS6system3cpp3parE - _ZN34_INTERNAL_43f54e24_4_k_cu_0da159924cuda3std6ranges3__45__cpo4dataE)
_ZN34_INTERNAL_43f54e24_4_k_cu_0da159924cuda3std6ranges3__45__cpo4dataE:
	.zero		1
	.type		_ZN34_INTERNAL_43f54e24_4_k_cu_0da159926thrust24THRUST_300001_SM_1000_NS6system3cpp3parE,@object
	.size		_ZN34_INTERNAL_43f54e24_4_k_cu_0da159926thrust24THRUST_300001_SM_1000_NS6system3cpp3parE,(_ZN34_INTERNAL_43f54e24_4_k_cu_0da159924cuda3std3__45__cpo5beginE - _ZN34_INTERNAL_43f54e24_4_k_cu_0da159926thrust24THRUST_300001_SM_1000_NS6system3cpp3parE)
_ZN34_INTERNAL_43f54e24_4_k_cu_0da159926thrust24THRUST_300001_SM_1000_NS6system3cpp3parE:
	.zero		1
	.type		_ZN34_INTERNAL_43f54e24_4_k_cu_0da159924cuda3std3__45__cpo5beginE,@object
	.size		_ZN34_INTERNAL_43f54e24_4_k_cu_0da159924cuda3std3__45__cpo5beginE,(_ZN34_INTERNAL_43f54e24_4_k_cu_0da159924cuda3std6ranges3__45__cpo5beginE - _ZN34_INTERNAL_43f54e24_4_k_cu_0da159924cuda3std3__45__cpo5beginE)
_ZN34_INTERNAL_43f54e24_4_k_cu_0da159924cuda3std3__45__cpo5beginE:
	.zero		1
	.type		_ZN34_INTERNAL_43f54e24_4_k_cu_0da159924cuda3std6ranges3__45__cpo5beginE,@object
	.size		_ZN34_INTERNAL_43f54e24_4_k_cu_0da159924cuda3std6ranges3__45__cpo5beginE,(_ZN34_INTERNAL_43f54e24_4_k_cu_0da159926thrust24THRUST_300001_SM_1000_NS6deviceE - _ZN34_INTERNAL_43f54e24_4_k_cu_0da159924cuda3std6ranges3__45__cpo5beginE)
_ZN34_INTERNAL_43f54e24_4_k_cu_0da159924cuda3std6ranges3__45__cpo5beginE:
	.zero		1
	.type		_ZN34_INTERNAL_43f54e24_4_k_cu_0da159926thrust24THRUST_300001_SM_1000_NS6deviceE,@object
	.size		_ZN34_INTERNAL_43f54e24_4_k_cu_0da159926thrust24THRUST_300001_SM_1000_NS6deviceE,(_ZN34_INTERNAL_43f54e24_4_k_cu_0da159924cuda3std3__47nulloptE - _ZN34_INTERNAL_43f54e24_4_k_cu_0da159926thrust24THRUST_300001_SM_1000_NS6deviceE)
_ZN34_INTERNAL_43f54e24_4_k_cu_0da159926thrust24THRUST_300001_SM_1000_NS6deviceE:
	.zero		1
	.type		_ZN34_INTERNAL_43f54e24_4_k_cu_0da159924cuda3std3__47nulloptE,@object
	.size		_ZN34_INTERNAL_43f54e24_4_k_cu_0da159924cuda3std3__47nulloptE,(_ZN34_INTERNAL_43f54e24_4_k_cu_0da159924cuda3std6ranges3__45__cpo8distanceE - _ZN34_INTERNAL_43f54e24_4_k_cu_0da159924cuda3std3__47nulloptE)
_ZN34_INTERNAL_43f54e24_4_k_cu_0da159924cuda3std3__47nulloptE:
	.zero		1
	.type		_ZN34_INTERNAL_43f54e24_4_k_cu_0da159924cuda3std6ranges3__45__cpo8distanceE,@object
	.size		_ZN34_INTERNAL_43f54e24_4_k_cu_0da159924cuda3std6ranges3__45__cpo8distanceE,(_ZN34_INTERNAL_43f54e24_4_k_cu_0da159926thrust24THRUST_300001_SM_1000_NS12placeholders2_4E - _ZN34_INTERNAL_43f54e24_4_k_cu_0da159924cuda3std6ranges3__45__cpo8distanceE)
_ZN34_INTERNAL_43f54e24_4_k_cu_0da159924cuda3std6ranges3__45__cpo8distanceE:
	.zero		1
	.type		_ZN34_INTERNAL_43f54e24_4_k_cu_0da159926thrust24THRUST_300001_SM_1000_NS12placeholders2_4E,@object
	.size		_ZN34_INTERNAL_43f54e24_4_k_cu_0da159926thrust24THRUST_300001_SM_1000_NS12placeholders2_4E,(_ZN34_INTERNAL_43f54e24_4_k_cu_0da159924cuda3std3__45__cpo6rbeginE - _ZN34_INTERNAL_43f54e24_4_k_cu_0da159926thrust24THRUST_300001_SM_1000_NS12placeholders2_4E)
_ZN34_INTERNAL_43f54e24_4_k_cu_0da159926thrust24THRUST_300001_SM_1000_NS12placeholders2_4E:
	.zero		1
	.type		_ZN34_INTERNAL_43f54e24_4_k_cu_0da159924cuda3std3__45__cpo6rbeginE,@object
	.size		_ZN34_INTERNAL_43f54e24_4_k_cu_0da159924cuda3std3__45__cpo6rbeginE,(_ZN34_INTERNAL_43f54e24_4_k_cu_0da159924cuda3std6ranges3__45__cpo7advanceE - _ZN34_INTERNAL_43f54e24_4_k_cu_0da159924cuda3std3__45__cpo6rbeginE)
_ZN34_INTERNAL_43f54e24_4_k_cu_0da159924cuda3std3__45__cpo6rbeginE:
	.zero		1
	.type		_ZN34_INTERNAL_43f54e24_4_k_cu_0da159924cuda3std6ranges3__45__cpo7advanceE,@object
	.size		_ZN34_INTERNAL_43f54e24_4_k_cu_0da159924cuda3std6ranges3__45__cpo7advanceE,(_ZN34_INTERNAL_43f54e24_4_k_cu_0da159926thrust24THRUST_300001_SM_1000_NS12placeholders3_10E - _ZN34_INTERNAL_43f54e24_4_k_cu_0da159924cuda3std6ranges3__45__cpo7advanceE)
_ZN34_INTERNAL_43f54e24_4_k_cu_0da159924cuda3std6ranges3__45__cpo7advanceE:
	.zero		1
	.type		_ZN34_INTERNAL_43f54e24_4_k_cu_0da159926thrust24THRUST_300001_SM_1000_NS12placeholders3_10E,@object
	.size		_ZN34_INTERNAL_43f54e24_4_k_cu_0da159926thrust24THRUST_300001_SM_1000_NS12placeholders3_10E,(_ZN34_INTERNAL_43f54e24_4_k_cu_0da159924cuda3std3__48in_placeE - _ZN34_INTERNAL_43f54e24_4_k_cu_0da159926thrust24THRUST_300001_SM_1000_NS12placeholders3_10E)
_ZN34_INTERNAL_43f54e24_4_k_cu_0da159926thrust24THRUST_300001_SM_1000_NS12placeholders3_10E:
	.zero		1
	.type		_ZN34_INTERNAL_43f54e24_4_k_cu_0da159924cuda3std3__48in_placeE,@object
	.size		_ZN34_INTERNAL_43f54e24_4_k_cu_0da159924cuda3std3__48in_placeE,(_ZN34_INTERNAL_43f54e24_4_k_cu_0da159924cuda3std6ranges3__45__cpo4sizeE - _ZN34_INTERNAL_43f54e24_4_k_cu_0da159924cuda3std3__48in_placeE)
_ZN34_INTERNAL_43f54e24_4_k_cu_0da159924cuda3std3__48in_placeE:
	.zero		1
	.type		_ZN34_INTERNAL_43f54e24_4_k_cu_0da159924cuda3std6ranges3__45__cpo4sizeE,@object
	.size		_ZN34_INTERNAL_43f54e24_4_k_cu_0da159924cuda3std6ranges3__45__cpo4sizeE,(_ZN34_INTERNAL_43f54e24_4_k_cu_0da159926thrust24THRUST_300001_SM_1000_NS12placeholders2_2E - _ZN34_INTERNAL_43f54e24_4_k_cu_0da159924cuda3std6ranges3__45__cpo4sizeE)
_ZN34_INTERNAL_43f54e24_4_k_cu_0da159924cuda3std6ranges3__45__cpo4sizeE:
	.zero		1
	.type		_ZN34_INTERNAL_43f54e24_4_k_cu_0da159926thrust24THRUST_300001_SM_1000_NS12placeholders2_2E,@object
	.size		_ZN34_INTERNAL_43f54e24_4_k_cu_0da159926thrust24THRUST_300001_SM_1000_NS12placeholders2_2E,(_ZN34_INTERNAL_43f54e24_4_k_cu_0da159924cuda3std3__45__cpo6cbeginE - _ZN34_INTERNAL_43f54e24_4_k_cu_0da159926thrust24THRUST_300001_SM_1000_NS12placeholders2_2E)
_ZN34_INTERNAL_43f54e24_4_k_cu_0da159926thrust24THRUST_300001_SM_1000_NS12placeholders2_2E:
	.zero		1
	.type		_ZN34_INTERNAL_43f54e24_4_k_cu_0da159924cuda3std3__45__cpo6cbeginE,@object
	.size		_ZN34_INTERNAL_43f54e24_4_k_cu_0da159924cuda3std3__45__cpo6cbeginE,(_ZN34_INTERNAL_43f54e24_4_k_cu_0da159924cuda3std6ranges3__45__cpo6cbeginE - _ZN34_INTERNAL_43f54e24_4_k_cu_0da159924cuda3std3__45__cpo6cbeginE)
_ZN34_INTERNAL_43f54e24_4_k_cu_0da159924cuda3std3__45__cpo6cbeginE:
	.zero		1
	.type		_ZN34_INTERNAL_43f54e24_4_k_cu_0da159924cuda3std6ranges3__45__cpo6cbeginE,@object
	.size		_ZN34_INTERNAL_43f54e24_4_k_cu_0da159924cuda3std6ranges3__45__cpo6cbeginE,(_ZN34_INTERNAL_43f54e24_4_k_cu_0da159926thrust24THRUST_300001_SM_1000_NS12placeholders2_6E - _ZN34_INTERNAL_43f54e24_4_k_cu_0da159924cuda3std6ranges3__45__cpo6cbeginE)
_ZN34_INTERNAL_43f54e24_4_k_cu_0da159924cuda3std6ranges3__45__cpo6cbeginE:
	.zero		1
	.type		_ZN34_INTERNAL_43f54e24_4_k_cu_0da159926thrust24THRUST_300001_SM_1000_NS12placeholders2_6E,@object
	.size		_ZN34_INTERNAL_43f54e24_4_k_cu_0da159926thrust24THRUST_300001_SM_1000_NS12placeholders2_6E,(_ZN34_INTERNAL_43f54e24_4_k_cu_0da159924cuda3std3__45__cpo7crbeginE - _ZN34_INTERNAL_43f54e24_4_k_cu_0da159926thrust24THRUST_300001_SM_1000_NS12placeholders2_6E)
_ZN34_INTERNAL_43f54e24_4_k_cu_0da159926thrust24THRUST_300001_SM_1000_NS12placeholders2_6E:
	.zero		1
	.type		_ZN34_INTERNAL_43f54e24_4_k_cu_0da159924cuda3std3__45__cpo7crbeginE,@object
	.size		_ZN34_INTERNAL_43f54e24_4_k_cu_0da159924cuda3std3__45__cpo7crbeginE,(_ZN34_INTERNAL_43f54e24_4_k_cu_0da159924cuda3std6ranges3__45__cpo4nextE - _ZN34_INTERNAL_43f54e24_4_k_cu_0da159924cuda3std3__45__cpo7crbeginE)
_ZN34_INTERNAL_43f54e24_4_k_cu_0da159924cuda3std3__45__cpo7crbeginE:
	.zero		1
	.type		_ZN34_INTERNAL_43f54e24_4_k_cu_0da159924cuda3std6ranges3__45__cpo4nextE,@object
	.size		_ZN34_INTERNAL_43f54e24_4_k_cu_0da159924cuda3std6ranges3__45__cpo4nextE,(_ZN34_INTERNAL_43f54e24_4_k_cu_0da159924cuda3std6ranges3__45__cpo4swapE - _ZN34_INTERNAL_43f54e24_4_k_cu_0da159924cuda3std6ranges3__45__cpo4nextE)
_ZN34_INTERNAL_43f54e24_4_k_cu_0da159924cuda3std6ranges3__45__cpo4nextE:
	.zero		1
	.type		_ZN34_INTERNAL_43f54e24_4_k_cu_0da159924cuda3std6ranges3__45__cpo4swapE,@object
	.size		_ZN34_INTERNAL_43f54e24_4_k_cu_0da159924cuda3std6ranges3__45__cpo4swapE,(_ZN34_INTERNAL_43f54e24_4_k_cu_0da159926thrust24THRUST_300001_SM_1000_NS8cuda_cub10par_nosyncE - _ZN34_INTERNAL_43f54e24_4_k_cu_0da159924cuda3std6ranges3__45__cpo4swapE)
_ZN34_INTERNAL_43f54e24_4_k_cu_0da159924cuda3std6ranges3__45__cpo4swapE:
	.zero		1
	.type		_ZN34_INTERNAL_43f54e24_4_k_cu_0da159926thrust24THRUST_300001_SM_1000_NS8cuda_cub10par_nosyncE,@object
	.size		_ZN34_INTERNAL_43f54e24_4_k_cu_0da159926thrust24THRUST_300001_SM_1000_NS8cuda_cub10par_nosyncE,(_ZN34_INTERNAL_43f54e24_4_k_cu_0da159926thrust24THRUST_300001_SM_1000_NS3seqE - _ZN34_INTERNAL_43f54e24_4_k_cu_0da159926thrust24THRUST_300001_SM_1000_NS8cuda_cub10par_nosyncE)
_ZN34_INTERNAL_43f54e24_4_k_cu_0da159926thrust24THRUST_300001_SM_1000_NS8cuda_cub10par_nosyncE:
	.zero		1
	.type		_ZN34_INTERNAL_43f54e24_4_k_cu_0da159926thrust24THRUST_300001_SM_1000_NS3seqE,@object
	.size		_ZN34_INTERNAL_43f54e24_4_k_cu_0da159926thrust24THRUST_300001_SM_1000_NS3seqE,(_ZN34_INTERNAL_43f54e24_4_k_cu_0da159924cuda3std3__420unreachable_sentinelE - _ZN34_INTERNAL_43f54e24_4_k_cu_0da159926thrust24THRUST_300001_SM_1000_NS3seqE)
_ZN34_INTERNAL_43f54e24_4_k_cu_0da159926thrust24THRUST_300001_SM_1000_NS3seqE:
	.zero		1
	.type		_ZN34_INTERNAL_43f54e24_4_k_cu_0da159924cuda3std3__420unreachable_sentinelE,@object
	.size		_ZN34_INTERNAL_43f54e24_4_k_cu_0da159924cuda3std3__420unreachable_sentinelE,(_ZN34_INTERNAL_43f54e24_4_k_cu_0da159924cuda3std6ranges3__45__cpo5ssizeE - _ZN34_INTERNAL_43f54e24_4_k_cu_0da159924cuda3std3__420unreachable_sentinelE)
_ZN34_INTERNAL_43f54e24_4_k_cu_0da159924cuda3std3__420unreachable_sentinelE:
	.zero		1
	.type		_ZN34_INTERNAL_43f54e24_4_k_cu_0da159924cuda3std6ranges3__45__cpo5ssizeE,@object
	.size		_ZN34_INTERNAL_43f54e24_4_k_cu_0da159924cuda3std6ranges3__45__cpo5ssizeE,(_ZN34_INTERNAL_43f54e24_4_k_cu_0da159926thrust24THRUST_300001_SM_1000_NS12placeholders2_3E - _ZN34_INTERNAL_43f54e24_4_k_cu_0da159924cuda3std6ranges3__45__cpo5ssizeE)
_ZN34_INTERNAL_43f54e24_4_k_cu_0da159924cuda3std6ranges3__45__cpo5ssizeE:
	.zero		1
	.type		_ZN34_INTERNAL_43f54e24_4_k_cu_0da159926thrust24THRUST_300001_SM_1000_NS12placeholders2_3E,@object
	.size		_ZN34_INTERNAL_43f54e24_4_k_cu_0da159926thrust24THRUST_300001_SM_1000_NS12placeholders2_3E,(_ZN34_INTERNAL_43f54e24_4_k_cu_0da159924cuda3std3__45__cpo4cendE - _ZN34_INTERNAL_43f54e24_4_k_cu_0da159926thrust24THRUST_300001_SM_1000_NS12placeholders2_3E)
_ZN34_INTERNAL_43f54e24_4_k_cu_0da159926thrust24THRUST_300001_SM_1000_NS12placeholders2_3E:
	.zero		1
	.type		_ZN34_INTERNAL_43f54e24_4_k_cu_0da159924cuda3std3__45__cpo4cendE,@object
	.size		_ZN34_INTERNAL_43f54e24_4_k_cu_0da159924cuda3std3__45__cpo4cendE,(_ZN34_INTERNAL_43f54e24_4_k_cu_0da159924cuda3std6ranges3__45__cpo4cendE - _ZN34_INTERNAL_43f54e24_4_k_cu_0da159924cuda3std3__45__cpo4cendE)
_ZN34_INTERNAL_43f54e24_4_k_cu_0da159924cuda3std3__45__cpo4cendE:
	.zero		1
	.type		_ZN34_INTERNAL_43f54e24_4_k_cu_0da159924cuda3std6ranges3__45__cpo4cendE,@object
	.size		_ZN34_INTERNAL_43f54e24_4_k_cu_0da159924cuda3std6ranges3__45__cpo4cendE,(_ZN34_INTERNAL_43f54e24_4_k_cu_0da159926thrust24THRUST_300001_SM_1000_NS12placeholders2_7E - _ZN34_INTERNAL_43f54e24_4_k_cu_0da159924cuda3std6ranges3__45__cpo4cendE)
_ZN34_INTERNAL_43f54e24_4_k_cu_0da159924cuda3std6ranges3__45__cpo4cendE:
	.zero		1
	.type		_ZN34_INTERNAL_43f54e24_4_k_cu_0da159926thrust24THRUST_300001_SM_1000_NS12placeholders2_7E,@object
	.size		_ZN34_INTERNAL_43f54e24_4_k_cu_0da159926thrust24THRUST_300001_SM_1000_NS12placeholders2_7E,(_ZN34_INTERNAL_43f54e24_4_k_cu_0da159924cuda3std3__45__cpo5crendE - _ZN34_INTERNAL_43f54e24_4_k_cu_0da159926thrust24THRUST_300001_SM_1000_NS12placeholders2_7E)
_ZN34_INTERNAL_43f54e24_4_k_cu_0da159926thrust24THRUST_300001_SM_1000_NS12placeholders2_7E:
	.zero		1
	.type		_ZN34_INTERNAL_43f54e24_4_k_cu_0da159924cuda3std3__45__cpo5crendE,@object
	.size		_ZN34_INTERNAL_43f54e24_4_k_cu_0da159924cuda3std3__45__cpo5crendE,(_ZN34_INTERNAL_43f54e24_4_k_cu_0da159924cuda3std6ranges3__45__cpo4prevE - _ZN34_INTERNAL_43f54e24_4_k_cu_0da159924cuda3std3__45__cpo5crendE)
_ZN34_INTERNAL_43f54e24_4_k_cu_0da159924cuda3std3__45__cpo5crendE:
	.zero		1
	.type		_ZN34_INTERNAL_43f54e24_4_k_cu_0da159924cuda3std6ranges3__45__cpo4prevE,@object
	.size		_ZN34_INTERNAL_43f54e24_4_k_cu_0da159924cuda3std6ranges3__45__cpo4prevE,(_ZN34_INTERNAL_43f54e24_4_k_cu_0da159924cuda3std6ranges3__45__cpo9iter_moveE - _ZN34_INTERNAL_43f54e24_4_k_cu_0da159924cuda3std6ranges3__45__cpo4prevE)
_ZN34_INTERNAL_43f54e24_4_k_cu_0da159924cuda3std6ranges3__45__cpo4prevE:
	.zero		1
	.type		_ZN34_INTERNAL_43f54e24_4_k_cu_0da159924cuda3std6ranges3__45__cpo9iter_moveE,@object
	.size		_ZN34_INTERNAL_43f54e24_4_k_cu_0da159924cuda3std6ranges3__45__cpo9iter_moveE,(_ZN34_INTERNAL_43f54e24_4_k_cu_0da159926thrust24THRUST_300001_SM_1000_NS6system6detail10sequential3seqE - _ZN34_INTERNAL_43f54e24_4_k_cu_0da159924cuda3std6ranges3__45__cpo9iter_moveE)
_ZN34_INTERNAL_43f54e24_4_k_cu_0da159924cuda3std6ranges3__45__cpo9iter_moveE:
	.zero		1
	.type		_ZN34_INTERNAL_43f54e24_4_k_cu_0da159926thrust24THRUST_300001_SM_1000_NS6system6detail10sequential3seqE,@object
	.size		_ZN34_INTERNAL_43f54e24_4_k_cu_0da159926thrust24THRUST_300001_SM_1000_NS6system6detail10sequential3seqE,(_ZN34_INTERNAL_43f54e24_4_k_cu_0da159926thrust24THRUST_300001_SM_1000_NS12placeholders2_9E - _ZN34_INTERNAL_43f54e24_4_k_cu_0da159926thrust24THRUST_300001_SM_1000_NS6system6detail10sequential3seqE)
_ZN34_INTERNAL_43f54e24_4_k_cu_0da159926thrust24THRUST_300001_SM_1000_NS6system6detail10sequential3seqE:
	.zero		1
	.type		_ZN34_INTERNAL_43f54e24_4_k_cu_0da159926thrust24THRUST_300001_SM_1000_NS12placeholders2_9E,@object
	.size		_ZN34_INTERNAL_43f54e24_4_k_cu_0da159926thrust24THRUST_300001_SM_1000_NS12placeholders2_9E,(_ZN34_INTERNAL_43f54e24_4_k_cu_0da159924cuda3std3__419piecewise_constructE - _ZN34_INTERNAL_43f54e24_4_k_cu_0da159926thrust24THRUST_300001_SM_1000_NS12placeholders2_9E)
_ZN34_INTERNAL_43f54e24_4_k_cu_0da159926thrust24THRUST_300001_SM_1000_NS12placeholders2_9E:
	.zero		1
	.type		_ZN34_INTERNAL_43f54e24_4_k_cu_0da159924cuda3std3__419piecewise_constructE,@object
	.size		_ZN34_INTERNAL_43f54e24_4_k_cu_0da159924cuda3std3__419piecewise_constructE,(_ZN34_INTERNAL_43f54e24_4_k_cu_0da159924cuda3std6ranges3__45__cpo5cdataE - _ZN34_INTERNAL_43f54e24_4_k_cu_0da159924cuda3std3__419piecewise_constructE)
_ZN34_INTERNAL_43f54e24_4_k_cu_0da159924cuda3std3__419piecewise_constructE:
	.zero		1
	.type		_ZN34_INTERNAL_43f54e24_4_k_cu_0da159924cuda3std6ranges3__45__cpo5cdataE,@object
	.size		_ZN34_INTERNAL_43f54e24_4_k_cu_0da159924cuda3std6ranges3__45__cpo5cdataE,(_ZN34_INTERNAL_43f54e24_4_k_cu_0da159926thrust24THRUST_300001_SM_1000_NS12placeholders2_1E - _ZN34_INTERNAL_43f54e24_4_k_cu_0da159924cuda3std6ranges3__45__cpo5cdataE)
_ZN34_INTERNAL_43f54e24_4_k_cu_0da159924cuda3std6ranges3__45__cpo5cdataE:
	.zero		1
	.type		_ZN34_INTERNAL_43f54e24_4_k_cu_0da159926thrust24THRUST_300001_SM_1000_NS12placeholders2_1E,@object
	.size		_ZN34_INTERNAL_43f54e24_4_k_cu_0da159926thrust24THRUST_300001_SM_1000_NS12placeholders2_1E,(_ZN34_INTERNAL_43f54e24_4_k_cu_0da159924cuda3std3__45__cpo3endE - _ZN34_INTERNAL_43f54e24_4_k_cu_0da159926thrust24THRUST_300001_SM_1000_NS12placeholders2_1E)
_ZN34_INTERNAL_43f54e24_4_k_cu_0da159926thrust24THRUST_300001_SM_1000_NS12placeholders2_1E:
	.zero		1
	.type		_ZN34_INTERNAL_43f54e24_4_k_cu_0da159924cuda3std3__45__cpo3endE,@object
	.size		_ZN34_INTERNAL_43f54e24_4_k_cu_0da159924cuda3std3__45__cpo3endE,(_ZN34_INTERNAL_43f54e24_4_k_cu_0da159924cuda3std6ranges3__45__cpo3endE - _ZN34_INTERNAL_43f54e24_4_k_cu_0da159924cuda3std3__45__cpo3endE)
_ZN34_INTERNAL_43f54e24_4_k_cu_0da159924cuda3std3__45__cpo3endE:
	.zero		1
	.type		_ZN34_INTERNAL_43f54e24_4_k_cu_0da159924cuda3std6ranges3__45__cpo3endE,@object
	.size		_ZN34_INTERNAL_43f54e24_4_k_cu_0da159924cuda3std6ranges3__45__cpo3endE,(_ZN34_INTERNAL_43f54e24_4_k_cu_0da159926thrust24THRUST_300001_SM_1000_NS12placeholders2_5E - _ZN34_INTERNAL_43f54e24_4_k_cu_0da159924cuda3std6ranges3__45__cpo3endE)
_ZN34_INTERNAL_43f54e24_4_k_cu_0da159924cuda3std6ranges3__45__cpo3endE:
	.zero		1
	.type		_ZN34_INTERNAL_43f54e24_4_k_cu_0da159926thrust24THRUST_300001_SM_1000_NS12placeholders2_5E,@object
	.size		_ZN34_INTERNAL_43f54e24_4_k_cu_0da159926thrust24THRUST_300001_SM_1000_NS12placeholders2_5E,(_ZN34_INTERNAL_43f54e24_4_k_cu_0da159924cuda3std3__45__cpo4rendE - _ZN34_INTERNAL_43f54e24_4_k_cu_0da159926thrust24THRUST_300001_SM_1000_NS12placeholders2_5E)
_ZN34_INTERNAL_43f54e24_4_k_cu_0da159926thrust24THRUST_300001_SM_1000_NS12placeholders2_5E:
	.zero		1
	.type		_ZN34_INTERNAL_43f54e24_4_k_cu_0da159924cuda3std3__45__cpo4rendE,@object
	.size		_ZN34_INTERNAL_43f54e24_4_k_cu_0da159924cuda3std3__45__cpo4rendE,(_ZN34_INTERNAL_43f54e24_4_k_cu_0da159924cuda3std6ranges3__45__cpo9iter_swapE - _ZN34_INTERNAL_43f54e24_4_k_cu_0da159924cuda3std3__45__cpo4rendE)
_ZN34_INTERNAL_43f54e24_4_k_cu_0da159924cuda3std3__45__cpo4rendE:
	.zero		1
	.type		_ZN34_INTERNAL_43f54e24_4_k_cu_0da159924cuda3std6ranges3__45__cpo9iter_swapE,@object
	.size		_ZN34_INTERNAL_43f54e24_4_k_cu_0da159924cuda3std6ranges3__45__cpo9iter_swapE,(_ZN34_INTERNAL_43f54e24_4_k_cu_0da159924cuda3std3__48unexpectE - _ZN34_INTERNAL_43f54e24_4_k_cu_0da159924cuda3std6ranges3__45__cpo9iter_swapE)
_ZN34_INTERNAL_43f54e24_4_k_cu_0da159924cuda3std6ranges3__45__cpo9iter_swapE:
	.zero		1
	.type		_ZN34_INTERNAL_43f54e24_4_k_cu_0da159924cuda3std3__48unexpectE,@object
	.size		_ZN34_INTERNAL_43f54e24_4_k_cu_0da159924cuda3std3__48unexpectE,(_ZN34_INTERNAL_43f54e24_4_k_cu_0da159926thrust24THRUST_300001_SM_1000_NS8cuda_cub3parE - _ZN34_INTERNAL_43f54e24_4_k_cu_0da159924cuda3std3__48unexpectE)
_ZN34_INTERNAL_43f54e24_4_k_cu_0da159924cuda3std3__48unexpectE:
	.zero		1
	.type		_ZN34_INTERNAL_43f54e24_4_k_cu_0da159926thrust24THRUST_300001_SM_1000_NS8cuda_cub3parE,@object
	.size		_ZN34_INTERNAL_43f54e24_4_k_cu_0da159926thrust24THRUST_300001_SM_1000_NS8cuda_cub3parE,(.L_29 - _ZN34_INTERNAL_43f54e24_4_k_cu_0da159926thrust24THRUST_300001_SM_1000_NS8cuda_cub3parE)
_ZN34_INTERNAL_43f54e24_4_k_cu_0da159926thrust24THRUST_300001_SM_1000_NS8cuda_cub3parE:
	.zero		1
.L_29:


//--------------------- .nv.constant0._ZN3cub18CUB_300001_SM_10006detail8for_each13static_kernelINS2_12policy_hub_t12policy_500_tElN6thrust24THRUST_300001_SM_1000_NS8cuda_cub11__transform17unary_transform_fINS7_20permutation_iteratorINS7_6detail15normal_iteratorINS7_10device_ptrIfEEEENSD_INSE_IiEEEEEESG_SI_N4cuda3std3__410__identityE6is_oddEEEEvT0_T1_ --------------------------
	.section	.nv.constant0._ZN3cub18CUB_300001_SM_10006detail8for_each13static_kernelINS2_12policy_hub_t12policy_500_tElN6thrust24THRUST_300001_SM_1000_NS8cuda_cub11__transform17unary_transform_fINS7_20permutation_iteratorINS7_6detail15normal_iteratorINS7_10device_ptrIfEEEENSD_INSE_IiEEEEEESG_SI_N4cuda3std3__410__identityE6is_oddEEEEvT0_T1_,"a",@progbits
	.sectionflags	@""
	.align	4
.nv.constant0._ZN3cub18CUB_300001_SM_10006detail8for_each13static_kernelINS2_12policy_hub_t12policy_500_tElN6thrust24THRUST_300001_SM_1000_NS8cuda_cub11__transform17unary_transform_fINS7_20permutation_iteratorINS7_6detail15normal_iteratorINS7_10device_ptrIfEEEENSD_INSE_IiEEEEEESG_SI_N4cuda3std3__410__identityE6is_oddEEEEvT0_T1_:
	.zero		944


//--------------------- .nv.constant0._ZN3cub18CUB_300001_SM_10006detail8for_each13static_kernelINS2_12policy_hub_t12policy_500_tEmN6thrust24THRUST_300001_SM_1000_NS8cuda_cub20__uninitialized_fill7functorINS7_10device_ptrIfEEfEEEEvT0_T1_ --------------------------
	.section	.nv.constant0._ZN3cub18CUB_300001_SM_10006detail8for_each13static_kernelINS2_12policy_hub_t12policy_500_tEmN6thrust24THRUST_300001_SM_1000_NS8cuda_cub20__uninitialized_fill7functorINS7_10device_ptrIfEEfEEEEvT0_T1_,"a",@progbits
	.sectionflags	@""
	.align	4
.nv.constant0._ZN3cub18CUB_300001_SM_10006detail8for_each13static_kernelINS2_12policy_hub_t12policy_500_tEmN6thrust24THRUST_300001_SM_1000_NS8cuda_cub20__uninitialized_fill7functorINS7_10device_ptrIfEEfEEEEvT0_T1_:
	.zero		920


//--------------------- .nv.constant0._ZN3cub18CUB_300001_SM_10006detail8for_each13static_kernelINS2_12policy_hub_t12policy_500_tElN6thrust24THRUST_300001_SM_1000_NS8cuda_cub11__transform17unary_transform_fINS7_20permutation_iteratorINS7_6detail15normal_iteratorINS7_10device_ptrIxEEEENSD_INSE_IiEEEEEESG_SI_N4cuda3std3__410__identityE6is_oddEEEEvT0_T1_ --------------------------
	.section	.nv.constant0._ZN3cub18CUB_300001_SM_10006detail8for_each13static_kernelINS2_12policy_hub_t12policy_500_tElN6thrust24THRUST_300001_SM_1000_NS8cuda_cub11__transform17unary_transform_fINS7_20permutation_iteratorINS7_6detail15normal_iteratorINS7_10device_ptrIxEEEENSD_INSE_IiEEEEEESG_SI_N4cuda3std3__410__identityE6is_oddEEEEvT0_T1_,"a",@progbits
	.sectionflags	@""
	.align	4
.nv.constant0._ZN3cub18CUB_300001_SM_10006detail8for_each13static_kernelINS2_12policy_hub_t12policy_500_tElN6thrust24THRUST_300001_SM_1000_NS8cuda_cub11__transform17unary_transform_fINS7_20permutation_iteratorINS7_6detail15normal_iteratorINS7_10device_ptrIxEEEENSD_INSE_IiEEEEEESG_SI_N4cuda3std3__410__identityE6is_oddEEEEvT0_T1_:
	.zero		944


//--------------------- .nv.constant0._ZN3cub18CUB_300001_SM_10006detail8for_each13static_kernelINS2_12policy_hub_t12policy_500_tEmN6thrust24THRUST_300001_SM_1000_NS8cuda_cub20__uninitialized_fill7functorINS7_10device_ptrIxEExEEEEvT0_T1_ --------------------------
	.section	.nv.constant0._ZN3cub18CUB_300001_SM_10006detail8for_each13static_kernelINS2_12policy_hub_t12policy_500_tEmN6thrust24THRUST_300001_SM_1000_NS8cuda_cub20__uninitialized_fill7functorINS7_10device_ptrIxEExEEEEvT0_T1_,"a",@progbits
	.sectionflags	@""
	.align	4
.nv.constant0._ZN3cub18CUB_300001_SM_10006detail8for_each13static_kernelINS2_12policy_hub_t12policy_500_tEmN6thrust24THRUST_300001_SM_1000_NS8cuda_cub20__uninitialized_fill7functorINS7_10device_ptrIxEExEEEEvT0_T1_:
	.zero		920


//--------------------- .nv.constant0._ZN3cub18CUB_300001_SM_10006detail8for_each13static_kernelINS2_12policy_hub_t12policy_500_tElN6thrust24THRUST_300001_SM_1000_NS8cuda_cub11__transform17unary_transform_fINS7_20permutation_iteratorINS7_6detail15normal_iteratorINS7_10device_ptrIlEEEENSD_INSE_IiEEEEEESG_SI_N4cuda3std3__410__identityE6is_oddEEEEvT0_T1_ --------------------------
	.section	.nv.constant0._ZN3cub18CUB_300001_SM_10006detail8for_each13static_kernelINS2_12policy_hub_t12policy_500_tElN6thrust24THRUST_300001_SM_1000_NS8cuda_cub11__transform17unary_transform_fINS7_20permutation_iteratorINS7_6detail15normal_iteratorINS7_10device_ptrIlEEEENSD_INSE_IiEEEEEESG_SI_N4cuda3std3__410__identityE6is_oddEEEEvT0_T1_,"a",@progbits
	.sectionflags	@""
	.align	4
.nv.constant0._ZN3cub18CUB_300001_SM_10006detail8for_each13static_kernelINS2_12policy_hub_t12policy_500_tElN6thrust24THRUST_300001_SM_1000_NS8cuda_cub11__transform17unary_transform_fINS7_20permutation_iteratorINS7_6detail15normal_iteratorINS7_10device_ptrIlEEEENSD_INSE_IiEEEEEESG_SI_N4cuda3std3__410__identityE6is_oddEEEEvT0_T1_:
	.zero		944


//--------------------- .nv.constant0._ZN3cub18CUB_300001_SM_10006detail8for_each13static_kernelINS2_12policy_hub_t12policy_500_tEmN6thrust24THRUST_300001_SM_1000_NS8cuda_cub20__uninitialized_fill7functorINS7_10device_ptrIlEElEEEEvT0_T1_ --------------------------
	.section	.nv.constant0._ZN3cub18CUB_300001_SM_10006detail8for_each13static_kernelINS2_12policy_hub_t12policy_500_tEmN6thrust24THRUST_300001_SM_1000_NS8cuda_cub20__uninitialized_fill7functorINS7_10device_ptrIlEElEEEEvT0_T1_,"a",@progbits
	.sectionflags	@""
	.align	4
.nv.constant0._ZN3cub18CUB_300001_SM_10006detail8for_each13static_kernelINS2_12policy_hub_t12policy_500_tEmN6thrust24THRUST_300001_SM_1000_NS8cuda_cub20__uninitialized_fill7functorINS7_10device_ptrIlEElEEEEvT0_T1_:
	.zero		920


//--------------------- .nv.constant0._ZN3cub18CUB_300001_SM_10006detail8for_each13static_kernelINS2_12policy_hub_t12policy_500_tElN6thrust24THRUST_300001_SM_1000_NS8cuda_cub11__transform17unary_transform_fINS7_20permutation_iteratorINS7_6detail15normal_iteratorINS7_10device_ptrIsEEEENSD_INSE_IiEEEEEESG_SI_N4cuda3std3__410__identityE6is_oddEEEEvT0_T1_ --------------------------
	.section	.nv.constant0._ZN3cub18CUB_300001_SM_10006detail8for_each13static_kernelINS2_12policy_hub_t12policy_500_tElN6thrust24THRUST_300001_SM_1000_NS8cuda_cub11__transform17unary_transform_fINS7_20permutation_iteratorINS7_6detail15normal_iteratorINS7_10device_ptrIsEEEENSD_INSE_IiEEEEEESG_SI_N4cuda3std3__410__identityE6is_oddEEEEvT0_T1_,"a",@progbits
	.sectionflags	@""
	.align	4
.nv.constant0._ZN3cub18CUB_300001_SM_10006detail8for_each13static_kernelINS2_12policy_hub_t12policy_500_tElN6thrust24THRUST_300001_SM_1000_NS8cuda_cub11__transform17unary_transform_fINS7_20permutation_iteratorINS7_6detail15normal_iteratorINS7_10device_ptrIsEEEENSD_INSE_IiEEEEEESG_SI_N4cuda3std3__410__identityE6is_oddEEEEvT0_T1_:
	.zero		944


//--------------------- .nv.constant0._ZN3cub18CUB_300001_SM_10006detail8for_each13static_kernelINS2_12policy_hub_t12policy_500_tEmN6thrust24THRUST_300001_SM_1000_NS8cuda_cub20__uninitialized_fill7functorINS7_10device_ptrIsEEsEEEEvT0_T1_ --------------------------
	.section	.nv.constant0._ZN3cub18CUB_300001_SM_10006detail8for_each13static_kernelINS2_12policy_hub_t12policy_500_tEmN6thrust24THRUST_300001_SM_1000_NS8cuda_cub20__uninitialized_fill7functorINS7_10device_ptrIsEEsEEEEvT0_T1_,"a",@progbits
	.sectionflags	@""
	.align	4
.nv.constant0._ZN3cub18CUB_300001_SM_10006detail8for_each13static_kernelINS2_12policy_hub_t12policy_500_tEmN6thrust24THRUST_300001_SM_1000_NS8cuda_cub20__uninitialized_fill7functorINS7_10device_ptrIsEEsEEEEvT0_T1_:
	.zero		920


//--------------------- .nv.constant0._ZN3cub18CUB_300001_SM_10006detail8for_each13static_kernelINS2_12policy_hub_t12policy_500_tElN6thrust24THRUST_300001_SM_1000_NS8cuda_cub11__transform17unary_transform_fINS7_20permutation_iteratorINS7_6detail15normal_iteratorINS7_10device_ptrIcEEEENSD_INSE_IiEEEEEESG_SI_N4cuda3std3__410__identityE6is_oddEEEEvT0_T1_ --------------------------
	.section	.nv.constant0._ZN3cub18CUB_300001_SM_10006detail8for_each13static_kernelINS2_12policy_hub_t12policy_500_tElN6thrust24THRUST_300001_SM_1000_NS8cuda_cub11__transform17unary_transform_fINS7_20permutation_iteratorINS7_6detail15normal_iteratorINS7_10device_ptrIcEEEENSD_INSE_IiEEEEEESG_SI_N4cuda3std3__410__identityE6is_oddEEEEvT0_T1_,"a",@progbits
	.sectionflags	@""
	.align	4
.nv.constant0._ZN3cub18CUB_300001_SM_10006detail8for_each13static_kernelINS2_12policy_hub_t12policy_500_tElN6thrust24THRUST_300001_SM_1000_NS8cuda_cub11__transform17unary_transform_fINS7_20permutation_iteratorINS7_6detail15normal_iteratorINS7_10device_ptrIcEEEENSD_INSE_IiEEEEEESG_SI_N4cuda3std3__410__identityE6is_oddEEEEvT0_T1_:
	.zero		944


//--------------------- .nv.constant0._ZN3cub18CUB_300001_SM_10006detail8for_each13static_kernelINS2_12policy_hub_t12policy_500_tEmN6thrust24THRUST_300001_SM_1000_NS8cuda_cub20__uninitialized_fill7functorINS7_10device_ptrIcEEcEEEEvT0_T1_ --------------------------
	.section	.nv.constant0._ZN3cub18CUB_300001_SM_10006detail8for_each13static_kernelINS2_12policy_hub_t12policy_500_tEmN6thrust24THRUST_300001_SM_1000_NS8cuda_cub20__uninitialized_fill7functorINS7_10device_ptrIcEEcEEEEvT0_T1_,"a",@progbits
	.sectionflags	@""
	.align	4
.nv.constant0._ZN3cub18CUB_300001_SM_10006detail8for_each13static_kernelINS2_12policy_hub_t12policy_500_tEmN6thrust24THRUST_300001_SM_1000_NS8cuda_cub20__uninitialized_fill7functorINS7_10device_ptrIcEEcEEEEvT0_T1_:
	.zero		920


//--------------------- .nv.constant0._ZN3cub18CUB_300001_SM_10006detail8for_each13static_kernelINS2_12policy_hub_t12policy_500_tElN6thrust24THRUST_300001_SM_1000_NS8cuda_cub11__transform17unary_transform_fINS7_20permutation_iteratorINS7_6detail15normal_iteratorINS7_10device_ptrIiEEEESG_EESG_SG_N4cuda3std3__410__identityESL_EEEEvT0_T1_ --------------------------
	.section	.nv.constant0._ZN3cub18CUB_300001_SM_10006detail8for_each13static_kernelINS2_12policy_hub_t12policy_500_tElN6thrust24THRUST_300001_SM_1000_NS8cuda_cub11__transform17unary_transform_fINS7_20permutation_iteratorINS7_6detail15normal_iteratorINS7_10device_ptrIiEEEESG_EESG_SG_N4cuda3std3__410__identityESL_EEEEvT0_T1_,"a",@progbits
	.sectionflags	@""
	.align	4
.nv.constant0._ZN3cub18CUB_300001_SM_10006detail8for_each13static_kernelINS2_12policy_hub_t12policy_500_tElN6thrust24THRUST_300001_SM_1000_NS8cuda_cub11__transform17unary_transform_fINS7_20permutation_iteratorINS7_6detail15normal_iteratorINS7_10device_ptrIiEEEESG_EESG_SG_N4cuda3std3__410__identityESL_EEEEvT0_T1_:
	.zero		944


//--------------------- .nv.constant0._ZN3cub18CUB_300001_SM_10006detail8for_each13static_kernelINS2_12policy_hub_t12policy_500_tElN6thrust24THRUST_300001_SM_1000_NS8cuda_cub11__transform17unary_transform_fINS7_20permutation_iteratorINS7_6detail15normal_iteratorINS7_10device_ptrIiEEEESG_EESG_SG_N4cuda3std3__410__identityE6is_oddEEEEvT0_T1_ --------------------------
	.section	.nv.constant0._ZN3cub18CUB_300001_SM_10006detail8for_each13static_kernelINS2_12policy_hub_t12policy_500_tElN6thrust24THRUST_300001_SM_1000_NS8cuda_cub11__transform17unary_transform_fINS7_20permutation_iteratorINS7_6detail15normal_iteratorINS7_10device_ptrIiEEEESG_EESG_SG_N4cuda3std3__410__identityE6is_oddEEEEvT0_T1_,"a",@progbits
	.sectionflags	@""
	.align	4
.nv.constant0._ZN3cub18CUB_300001_SM_10006detail8for_each13static_kernelINS2_12policy_hub_t12policy_500_tElN6thrust24THRUST_300001_SM_1000_NS8cuda_cub11__transform17unary_transform_fINS7_20permutation_iteratorINS7_6detail15normal_iteratorINS7_10device_ptrIiEEEESG_EESG_SG_N4cuda3std3__410__identityE6is_oddEEEEvT0_T1_:
	.zero		944


//--------------------- .nv.constant0._ZN3cub18CUB_300001_SM_10006detail8for_each13static_kernelINS2_12policy_hub_t12policy_500_tEmN6thrust24THRUST_300001_SM_1000_NS8cuda_cub20__uninitialized_fill7functorINS7_10device_ptrIiEEiEEEEvT0_T1_ --------------------------
	.section	.nv.constant0._ZN3cub18CUB_300001_SM_10006detail8for_each13static_kernelINS2_12policy_hub_t12policy_500_tEmN6thrust24THRUST_300001_SM_1000_NS8cuda_cub20__uninitialized_fill7functorINS7_10device_ptrIiEEiEEEEvT0_T1_,"a",@progbits
	.sectionflags	@""
	.align	4
.nv.constant0._ZN3cub18CUB_300001_SM_10006detail8for_each13static_kernelINS2_12policy_hub_t12policy_500_tEmN6thrust24THRUST_300001_SM_1000_NS8cuda_cub20__uninitialized_fill7functorINS7_10device_ptrIiEEiEEEEvT0_T1_:
	.zero		920


//--------------------- .nv.constant0._ZN3cub18CUB_300001_SM_10006detail11EmptyKernelIvEEvv --------------------------
	.section	.nv.constant0._ZN3cub18CUB_300001_SM_10006detail11EmptyKernelIvEEvv,"a",@progbits
	.sectionflags	@""
	.align	4
.nv.constant0._ZN3cub18CUB_300001_SM_10006detail11EmptyKernelIvEEvv:
	.zero		896


//--------------------- SYMBOLS --------------------------

	.type		.nv.reservedSmem.offset0,@object
	.size		.nv.reservedSmem.offset0,0x4
